	.target	sm_100a

	.elftype	@"ET_EXEC"


//--------------------- .note.nv.tkinfo           --------------------------
	.section	.note.nv.tkinfo,"",@"SHT_NOTE"
	.sectionflags	@"SHF_NOTE_NV_TKINFO"
	.tkinfo
        /*0018*/ 	.word	0x00000002
        /*0030*/ 	.string	""
        /*0030*/ 	.string	"ptxas"
        /*0030*/ 	.string	"Cuda compilation tools, release 13.0, V13.0.88"
        /*0030*/ 	.string	"Build cuda_13.0.r13.0/compiler.36424714_0"
        /*0030*/ 	.string	"-arch sm_100a -m 64 "



//--------------------- .note.nv.cuinfo           --------------------------
	.section	.note.nv.cuinfo,"",@"SHT_NOTE"
	.sectionflags	@"SHF_NOTE_NV_CUINFO"
        /*0018*/ 	.short	0x0002
        /*001a*/ 	.short	0x0064
        /*001c*/ 	.short	0x0082
	.zero		2


//--------------------- .nv.info                  --------------------------
	.section	.nv.info,"",@"SHT_CUDA_INFO"
	.align	4


	//----- nvinfo : EIATTR_REGCOUNT
	.align		4
        /*0000*/ 	.byte	0x04, 0x2f
        /*0002*/ 	.short	(.L_19 - .L_18)
	.align		4
.L_18:
        /*0004*/ 	.word	index@(_ZN7cutlass13device_kernelINS_4gemm6kernel13GemmUniversalIN4cute5tupleIJiiiiEEENS1_10collective13CollectiveMmaINS1_35MainloopSm100TmaUmmaWarpSpecializedILi72ELi2ELi4ENS5_IJNS4_1CILi2EEENSA_ILi1EEESC_EEEEENS5_IJNSA_ILi128EEENSA_ILi64EEENSA_ILi32EEEEEENS_12float_e4m3_tENS5_IJlSC_lEEESJ_SK_NS4_8TiledMMAINS4_8MMA_AtomIJNS4_10MMA_TraitsINS4_25SM100_MMA_F8F6F4_2x1SM_SSEJSJ_SJ_fSF_SG_NS4_17integral_constantINS4_4UMMA5MajorELSR_0EEESS_NSP_INSQ_7ScaleInELST_0EEESU_EEEEEENS4_6LayoutINS5_IJSC_SC_SC_EEENS5_IJNSA_ILi0EEESZ_SZ_EEEEENS5_IJNS4_10UnderscoreES12_S12_EEEEENS4_18SM100_TMA_2SM_LOADENS4_14ComposedLayoutINS4_7SwizzleILi1ELi4ELi3EEENS4_18smem_ptr_flag_bitsILi8EEENSX_INS5_IJNSA_ILi8EEESH_EEENS5_IJSH_SC_EEEEEEEvNS4_8identityES15_S1F_vS1G_EENS_8epilogue10collective18CollectiveEpilogueINS1I_23Sm100TmaWarpSpecializedILi1ELi1ELi32ELb0ELb0EEEJNS5_IJSG_SG_SH_EEENS5_IJNSX_ISG_SC_EES1O_EEESJ_SK_SJ_SK_NS1I_6fusion15FusionCallbacksIS1M_NS1Q_17LinearCombinationISJ_fSJ_fLNS_15FloatRoundStyleE2EEES1N_S1P_JEEENS4_5SM1004TMEM4LOAD26SM100_TMEM_LOAD_32dp32b32xENS4_13SM90_TMA_LOADENS16_INS17_ILi2ELi4ELi3EEES1A_NSX_INS5_IJS1B_SG_EEENS5_IJSG_SC_EEEEEEENS4_39AutoVectorizingCopyWithAssumedAlignmentILi128EEENS4_14SM90_TMA_STOREES25_S27_S27_EEEvvEEEEvNT_6ParamsE)
        /*0008*/ 	.word	0x0000007b


	//----- nvinfo : EIATTR_FRAME_SIZE
	.align		4
.L_19:
        /*000c*/ 	.byte	0x04, 0x11
        /*000e*/ 	.short	(.L_21 - .L_20)
	.align		4
.L_20:
        /*0010*/ 	.word	index@($__internal_2_$__cuda_sm10x_tcgen05_guardrail_trap_unallocated_columns_being_dealloced)
        /*0014*/ 	.word	0x00000000


	//----- nvinfo : EIATTR_FRAME_SIZE
	.align		4
.L_21:
        /*0018*/ 	.byte	0x04, 0x11
        /*001a*/ 	.short	(.L_23 - .L_22)
	.align		4
.L_22:
        /*001c*/ 	.word	index@($__internal_1_$__cuda_sm10x_tcgen05_guardrail_trap_phase_invalid_during_alloc)
        /*0020*/ 	.word	0x00000000


	//----- nvinfo : EIATTR_FRAME_SIZE
	.align		4
.L_23:
        /*0024*/ 	.byte	0x04, 0x11
        /*0026*/ 	.short	(.L_25 - .L_24)
	.align		4
.L_24:
        /*0028*/ 	.word	index@($__internal_0_$__cuda_sm10x_tcgen05_guardrail_trap_col_being_dealloced_not_returned_by_alloc)
        /*002c*/ 	.word	0x00000000


	//----- nvinfo : EIATTR_FRAME_SIZE
	.align		4
.L_25:
        /*0030*/ 	.byte	0x04, 0x11
        /*0032*/ 	.short	(.L_27 - .L_26)
	.align		4
.L_26:
        /*0034*/ 	.word	index@(_ZN7cutlass13device_kernelINS_4gemm6kernel13GemmUniversalIN4cute5tupleIJiiiiEEENS1_10collective13CollectiveMmaINS1_35MainloopSm100TmaUmmaWarpSpecializedILi72ELi2ELi4ENS5_IJNS4_1CILi2EEENSA_ILi1EEESC_EEEEENS5_IJNSA_ILi128EEENSA_ILi64EEENSA_ILi32EEEEEENS_12float_e4m3_tENS5_IJlSC_lEEESJ_SK_NS4_8TiledMMAINS4_8MMA_AtomIJNS4_10MMA_TraitsINS4_25SM100_MMA_F8F6F4_2x1SM_SSEJSJ_SJ_fSF_SG_NS4_17integral_constantINS4_4UMMA5MajorELSR_0EEESS_NSP_INSQ_7ScaleInELST_0EEESU_EEEEEENS4_6LayoutINS5_IJSC_SC_SC_EEENS5_IJNSA_ILi0EEESZ_SZ_EEEEENS5_IJNS4_10UnderscoreES12_S12_EEEEENS4_18SM100_TMA_2SM_LOADENS4_14ComposedLayoutINS4_7SwizzleILi1ELi4ELi3EEENS4_18smem_ptr_flag_bitsILi8EEENSX_INS5_IJNSA_ILi8EEESH_EEENS5_IJSH_SC_EEEEEEEvNS4_8identityES15_S1F_vS1G_EENS_8epilogue10collective18CollectiveEpilogueINS1I_23Sm100TmaWarpSpecializedILi1ELi1ELi32ELb0ELb0EEEJNS5_IJSG_SG_SH_EEENS5_IJNSX_ISG_SC_EES1O_EEESJ_SK_SJ_SK_NS1I_6fusion15FusionCallbacksIS1M_NS1Q_17LinearCombinationISJ_fSJ_fLNS_15FloatRoundStyleE2EEES1N_S1P_JEEENS4_5SM1004TMEM4LOAD26SM100_TMEM_LOAD_32dp32b32xENS4_13SM90_TMA_LOADENS16_INS17_ILi2ELi4ELi3EEES1A_NSX_INS5_IJS1B_SG_EEENS5_IJSG_SC_EEEEEEENS4_39AutoVectorizingCopyWithAssumedAlignmentILi128EEENS4_14SM90_TMA_STOREES25_S27_S27_EEEvvEEEEvNT_6ParamsE)
        /*0038*/ 	.word	0x00000000


	//----- nvinfo : EIATTR_MIN_STACK_SIZE
	.align		4
.L_27:
        /*003c*/ 	.byte	0x04, 0x12
        /*003e*/ 	.short	(.L_29 - .L_28)
	.align		4
.L_28:
        /*0040*/ 	.word	index@(_ZN7cutlass13device_kernelINS_4gemm6kernel13GemmUniversalIN4cute5tupleIJiiiiEEENS1_10collective13CollectiveMmaINS1_35MainloopSm100TmaUmmaWarpSpecializedILi72ELi2ELi4ENS5_IJNS4_1CILi2EEENSA_ILi1EEESC_EEEEENS5_IJNSA_ILi128EEENSA_ILi64EEENSA_ILi32EEEEEENS_12float_e4m3_tENS5_IJlSC_lEEESJ_SK_NS4_8TiledMMAINS4_8MMA_AtomIJNS4_10MMA_TraitsINS4_25SM100_MMA_F8F6F4_2x1SM_SSEJSJ_SJ_fSF_SG_NS4_17integral_constantINS4_4UMMA5MajorELSR_0EEESS_NSP_INSQ_7ScaleInELST_0EEESU_EEEEEENS4_6LayoutINS5_IJSC_SC_SC_EEENS5_IJNSA_ILi0EEESZ_SZ_EEEEENS5_IJNS4_10UnderscoreES12_S12_EEEEENS4_18SM100_TMA_2SM_LOADENS4_14ComposedLayoutINS4_7SwizzleILi1ELi4ELi3EEENS4_18smem_ptr_flag_bitsILi8EEENSX_INS5_IJNSA_ILi8EEESH_EEENS5_IJSH_SC_EEEEEEEvNS4_8identityES15_S1F_vS1G_EENS_8epilogue10collective18CollectiveEpilogueINS1I_23Sm100TmaWarpSpecializedILi1ELi1ELi32ELb0ELb0EEEJNS5_IJSG_SG_SH_EEENS5_IJNSX_ISG_SC_EES1O_EEESJ_SK_SJ_SK_NS1I_6fusion15FusionCallbacksIS1M_NS1Q_17LinearCombinationISJ_fSJ_fLNS_15FloatRoundStyleE2EEES1N_S1P_JEEENS4_5SM1004TMEM4LOAD26SM100_TMEM_LOAD_32dp32b32xENS4_13SM90_TMA_LOADENS16_INS17_ILi2ELi4ELi3EEES1A_NSX_INS5_IJS1B_SG_EEENS5_IJSG_SC_EEEEEEENS4_39AutoVectorizingCopyWithAssumedAlignmentILi128EEENS4_14SM90_TMA_STOREES25_S27_S27_EEEvvEEEEvNT_6ParamsE)
        /*0044*/ 	.word	0x00000000
.L_29:


//--------------------- .nv.compat                --------------------------
	.section	.nv.compat,"",@"SHT_CUDA_COMPAT_INFO"
	.align	4
        /*0000*/ 	.byte	0x02, 0x09, 0x01, 0x00, 0x02, 0x02, 0x02, 0x00, 0x02, 0x05, 0x05, 0x00, 0x03, 0x07, 0x01, 0x01
        /*0010*/ 	.byte	0x02, 0x03, 0x01, 0x00, 0x02, 0x06, 0x01, 0x00, 0x04, 0x0b, 0x08, 0x00, 0x09, 0x00, 0x00, 0x00
        /*0020*/ 	.byte	0x00, 0x00, 0x00, 0x00


//--------------------- .nv.info._ZN7cutlass13device_kernelINS_4gemm6kernel13GemmUniversalIN4cute5tupleIJiiiiEEENS1_10collective13CollectiveMmaINS1_35MainloopSm100TmaUmmaWarpSpecializedILi72ELi2ELi4ENS5_IJNS4_1CILi2EEENSA_ILi1EEESC_EEEEENS5_IJNSA_ILi128EEENSA_ILi64EEENSA_ILi32EEEEEENS_12float_e4m3_tENS5_IJlSC_lEEESJ_SK_NS4_8TiledMMAINS4_8MMA_AtomIJNS4_10MMA_TraitsINS4_25SM100_MMA_F8F6F4_2x1SM_SSEJSJ_SJ_fSF_SG_NS4_17integral_constantINS4_4UMMA5MajorELSR_0EEESS_NSP_INSQ_7ScaleInELST_0EEESU_EEEEEENS4_6LayoutINS5_IJSC_SC_SC_EEENS5_IJNSA_ILi0EEESZ_SZ_EEEEENS5_IJNS4_10UnderscoreES12_S12_EEEEENS4_18SM100_TMA_2SM_LOADENS4_14ComposedLayoutINS4_7SwizzleILi1ELi4ELi3EEENS4_18smem_ptr_flag_bitsILi8EEENSX_INS5_IJNSA_ILi8EEESH_EEENS5_IJSH_SC_EEEEEEEvNS4_8identityES15_S1F_vS1G_EENS_8epilogue10collective18CollectiveEpilogueINS1I_23Sm100TmaWarpSpecializedILi1ELi1ELi32ELb0ELb0EEEJNS5_IJSG_SG_SH_EEENS5_IJNSX_ISG_SC_EES1O_EEESJ_SK_SJ_SK_NS1I_6fusion15FusionCallbacksIS1M_NS1Q_17LinearCombinationISJ_fSJ_fLNS_15FloatRoundStyleE2EEES1N_S1P_JEEENS4_5SM1004TMEM4LOAD26SM100_TMEM_LOAD_32dp32b32xENS4_13SM90_TMA_LOADENS16_INS17_ILi2ELi4ELi3EEES1A_NSX_INS5_IJS1B_SG_EEENS5_IJSG_SC_EEEEEEENS4_39AutoVectorizingCopyWithAssumedAlignmentILi128EEENS4_14SM90_TMA_STOREES25_S27_S27_EEEvvEEEEvNT_6ParamsE --------------------------
	.section	.nv.info._ZN7cutlass13device_kernelINS_4gemm6kernel13GemmUniversalIN4cute5tupleIJiiiiEEENS1_10collective13CollectiveMmaINS1_35MainloopSm100TmaUmmaWarpSpecializedILi72ELi2ELi4ENS5_IJNS4_1CILi2EEENSA_ILi1EEESC_EEEEENS5_IJNSA_ILi128EEENSA_ILi64EEENSA_ILi32EEEEEENS_12float_e4m3_tENS5_IJlSC_lEEESJ_SK_NS4_8TiledMMAINS4_8MMA_AtomIJNS4_10MMA_TraitsINS4_25SM100_MMA_F8F6F4_2x1SM_SSEJSJ_SJ_fSF_SG_NS4_17integral_constantINS4_4UMMA5MajorELSR_0EEESS_NSP_INSQ_7ScaleInELST_0EEESU_EEEEEENS4_6LayoutINS5_IJSC_SC_SC_EEENS5_IJNSA_ILi0EEESZ_SZ_EEEEENS5_IJNS4_10UnderscoreES12_S12_EEEEENS4_18SM100_TMA_2SM_LOADENS4_14ComposedLayoutINS4_7SwizzleILi1ELi4ELi3EEENS4_18smem_ptr_flag_bitsILi8EEENSX_INS5_IJNSA_ILi8EEESH_EEENS5_IJSH_SC_EEEEEEEvNS4_8identityES15_S1F_vS1G_EENS_8epilogue10collective18CollectiveEpilogueINS1I_23Sm100TmaWarpSpecializedILi1ELi1ELi32ELb0ELb0EEEJNS5_IJSG_SG_SH_EEENS5_IJNSX_ISG_SC_EES1O_EEESJ_SK_SJ_SK_NS1I_6fusion15FusionCallbacksIS1M_NS1Q_17LinearCombinationISJ_fSJ_fLNS_15FloatRoundStyleE2EEES1N_S1P_JEEENS4_5SM1004TMEM4LOAD26SM100_TMEM_LOAD_32dp32b32xENS4_13SM90_TMA_LOADENS16_INS17_ILi2ELi4ELi3EEES1A_NSX_INS5_IJS1B_SG_EEENS5_IJSG_SC_EEEEEEENS4_39AutoVectorizingCopyWithAssumedAlignmentILi128EEENS4_14SM90_TMA_STOREES25_S27_S27_EEEvvEEEEvNT_6ParamsE,"",@"SHT_CUDA_INFO"
	.sectionflags	@""
	.align	4


	//----- nvinfo : EIATTR_CUDA_API_VERSION
	.align		4
        /*0000*/ 	.byte	0x04, 0x37
        /*0002*/ 	.short	(.L_31 - .L_30)
.L_30:
        /*0004*/ 	.word	0x00000082


	//----- nvinfo : EIATTR_KPARAM_INFO
	.align		4
.L_31:
        /*0008*/ 	.byte	0x04, 0x17
        /*000a*/ 	.short	(.L_33 - .L_32)
.L_32:
        /*000c*/ 	.word	0x00000000
        /*0010*/ 	.short	0x0000
        /*0012*/ 	.short	0x0000
        /*0014*/ 	.byte	0x00, 0xf0, 0x01, 0x20


	//----- nvinfo : EIATTR_AT_ENTRY_FRAGMENTS
	.align		4
.L_33:
        /*0018*/ 	.byte	0x04, 0x4f
        /*001a*/ 	.short	(.L_35 - .L_34)


	//   ....[0]....
.L_34:
        /*001c*/ 	.word	0x00000007


	//----- nvinfo : EIATTR_RESERVED_SMEM_USED
	.align		4
.L_35:
        /*0020*/ 	.byte	0x01, 0x41
	.zero		2


	//----- nvinfo : EIATTR_SPARSE_MMA_MASK
	.align		4
        /*0024*/ 	.byte	0x03, 0x50
        /*0026*/ 	.short	0x0000


	//----- nvinfo : EIATTR_TCGEN05_2CTA_USED
	.align		4
        /*0028*/ 	.byte	0x01, 0x52
	.zero		2


	//----- nvinfo : EIATTR_MAXREG_COUNT
	.align		4
        /*002c*/ 	.byte	0x03, 0x1b
        /*002e*/ 	.short	0x00ff


	//----- nvinfo : EIATTR_NUM_BARRIERS
	.align		4
        /*0030*/ 	.byte	0x02, 0x4c
        /*0032*/ 	.byte	0x07
	.zero		1


	//----- nvinfo : EIATTR_EXTERNS
	.align		4
        /*0034*/ 	.byte	0x04, 0x0f
        /*0036*/ 	.short	(.L_37 - .L_36)


	//   ....[0]....
	.align		4
.L_36:
        /*0038*/ 	.word	index@(__assertfail)


	//----- nvinfo : EIATTR_MERCURY_ISA_VERSION
	.align		4
.L_37:
        /*003c*/ 	.byte	0x03, 0x5f
        /*003e*/ 	.short	0x0101


	//----- nvinfo : EIATTR_INT_WARP_WIDE_INSTR_OFFSETS
	.align		4
        /*0040*/ 	.byte	0x04, 0x31
        /*0042*/ 	.short	(.L_39 - .L_38)


	//   ....[0]....
.L_38:
        /*0044*/ 	.word	0x00001560


	//   ....[1]....
        /*0048*/ 	.word	0x00001600


	//   ....[2]....
        /*004c*/ 	.word	0x00002960


	//   ....[3]....
        /*0050*/ 	.word	0x00006d30


	//   ....[4]....
        /*0054*/ 	.word	0x00006d50


	//   ....[5]....
        /*0058*/ 	.word	0x00006d80


	//   ....[6]....
        /*005c*/ 	.word	0x00007790


	//   ....[7]....
        /*0060*/ 	.word	0x000078b0


	//----- nvinfo : EIATTR_COOP_GROUP_MASK_REGIDS
	.align		4
.L_39:
        /*0064*/ 	.byte	0x04, 0x29
        /*0066*/ 	.short	(.L_41 - .L_40)


	//   ....[0]....
.L_40:
        /*0068*/ 	.word	0xffffffff


	//   ....[1]....
        /*006c*/ 	.word	0xffffffff


	//   ....[2]....
        /*0070*/ 	.word	0xffffffff


	//   ....[3]....
        /*0074*/ 	.word	0xffffffff


	//   ....[4]....
        /*0078*/ 	.word	0xffffffff


	//   ....[5]....
        /*007c*/ 	.word	0xffffffff


	//   ....[6]....
        /*0080*/ 	.word	0xffffffff


	//   ....[7]....
        /*0084*/ 	.word	0xffffffff


	//   ....[8]....
        /*0088*/ 	.word	0xffffffff


	//   ....[9]....
        /*008c*/ 	.word	0xffffffff


	//   ....[10]....
        /*0090*/ 	.word	0xffffffff


	//   ....[11]....
        /*0094*/ 	.word	0xffffffff


	//   ....[12]....
        /*0098*/ 	.word	0xffffffff


	//   ....[13]....
        /*009c*/ 	.word	0xffffffff


	//----- nvinfo : EIATTR_COOP_GROUP_INSTR_OFFSETS
	.align		4
.L_41:
        /*00a0*/ 	.byte	0x04, 0x28
        /*00a2*/ 	.short	(.L_43 - .L_42)


	//   ....[0]....
.L_42:
        /*00a4*/ 	.word	0x000000c0


	//   ....[1]....
        /*00a8*/ 	.word	0x00000500


	//   ....[2]....
        /*00ac*/ 	.word	0x00000f30


	//   ....[3]....
        /*00b0*/ 	.word	0x00001060


	//   ....[4]....
        /*00b4*/ 	.word	0x00001150


	//   ....[5]....
        /*00b8*/ 	.word	0x000012b0


	//   ....[6]....
        /*00bc*/ 	.word	0x00001440


	//   ....[7]....
        /*00c0*/ 	.word	0x00001680


	//   ....[8]....
        /*00c4*/ 	.word	0x00002840


	//   ....[9]....
        /*00c8*/ 	.word	0x00005c60


	//   ....[10]....
        /*00cc*/ 	.word	0x00006130


	//   ....[11]....
        /*00d0*/ 	.word	0x00006160


	//   ....[12]....
        /*00d4*/ 	.word	0x00006c30


	//   ....[13]....
        /*00d8*/ 	.word	0x00006e40


	//----- nvinfo : EIATTR_VRC_CTA_INIT_COUNT
	.align		4
.L_43:
        /*00dc*/ 	.byte	0x02, 0x4a
        /*00de*/ 	.byte	0x80
	.zero		1


	//----- nvinfo : EIATTR_SYSCALL_OFFSETS
	.align		4
        /*00e0*/ 	.byte	0x04, 0x46
        /*00e2*/ 	.short	(.L_45 - .L_44)


	//   ....[0]....
.L_44:
        /*00e4*/ 	.word	0x000082b0


	//   ....[1]....
        /*00e8*/ 	.word	0x000083f0


	//   ....[2]....
        /*00ec*/ 	.word	0x00008b00


	//----- nvinfo : EIATTR_MBARRIER_INSTR_OFFSETS
	.align		4
.L_45:
        /*00f0*/ 	.byte	0x04, 0x39
        /*00f2*/ 	.short	(.L_47 - .L_46)


	//   ....[0]....
.L_46:
        /*00f4*/ 	.word	0x00000610
        /*00f8*/ 	.word	0x000000ff
        /*00fc*/ 	.word	0x00000000
        /*0100*/ 	.short	0x0100
        /*0102*/ 	.byte	0x08
	.zero		1


	//   ....[1]....
        /*0104*/ 	.word	0x00000620
        /*0108*/ 	.word	0x000000ff
        /*010c*/ 	.word	0x00000240
        /*0110*/ 	.short	0x0100
        /*0112*/ 	.byte	0x08
	.zero		1


	//   ....[2]....
        /*0114*/ 	.word	0x00000630
        /*0118*/ 	.word	0x000000ff
        /*011c*/ 	.word	0x00000008
        /*0120*/ 	.short	0x0100
        /*0122*/ 	.byte	0x08
	.zero		1


	//   ....[3]....
        /*0124*/ 	.word	0x00000640
        /*0128*/ 	.word	0x000000ff
        /*012c*/ 	.word	0x00000248
        /*0130*/ 	.short	0x0100
        /*0132*/ 	.byte	0x08
	.zero		1


	//   ....[4]....
        /*0134*/ 	.word	0x00000650
        /*0138*/ 	.word	0x000000ff
        /*013c*/ 	.word	0x00000010
        /*0140*/ 	.short	0x0100
        /*0142*/ 	.byte	0x08
	.zero		1


	//   ....[5]....
        /*0144*/ 	.word	0x00000660
        /*0148*/ 	.word	0x000000ff
        /*014c*/ 	.word	0x00000250
        /*0150*/ 	.short	0x0100
        /*0152*/ 	.byte	0x08
	.zero		1


	//   ....[6]....
        /*0154*/ 	.word	0x00000670
        /*0158*/ 	.word	0x000000ff
        /*015c*/ 	.word	0x00000018
        /*0160*/ 	.short	0x0100
        /*0162*/ 	.byte	0x08
	.zero		1


	//   ....[7]....
        /*0164*/ 	.word	0x00000680
        /*0168*/ 	.word	0x000000ff
        /*016c*/ 	.word	0x00000258
        /*0170*/ 	.short	0x0100
        /*0172*/ 	.byte	0x08
	.zero		1


	//   ....[8]....
        /*0174*/ 	.word	0x00000690
        /*0178*/ 	.word	0x000000ff
        /*017c*/ 	.word	0x00000020
        /*0180*/ 	.short	0x0100
        /*0182*/ 	.byte	0x08
	.zero		1


	//   ....[9]....
        /*0184*/ 	.word	0x000006a0
        /*0188*/ 	.word	0x000000ff
        /*018c*/ 	.word	0x00000260
        /*0190*/ 	.short	0x0100
        /*0192*/ 	.byte	0x08
	.zero		1


	//   ....[10]....
        /*0194*/ 	.word	0x000006b0
        /*0198*/ 	.word	0x000000ff
        /*019c*/ 	.word	0x00000028
        /*01a0*/ 	.short	0x0100
        /*01a2*/ 	.byte	0x08
	.zero		1


	//   ....[11]....
        /*01a4*/ 	.word	0x000006c0
        /*01a8*/ 	.word	0x000000ff
        /*01ac*/ 	.word	0x00000268
        /*01b0*/ 	.short	0x0100
        /*01b2*/ 	.byte	0x08
	.zero		1


	//   ....[12]....
        /*01b4*/ 	.word	0x000006d0
        /*01b8*/ 	.word	0x000000ff
        /*01bc*/ 	.word	0x00000030
        /*01c0*/ 	.short	0x0100
        /*01c2*/ 	.byte	0x08
	.zero		1


	//   ....[13]....
        /*01c4*/ 	.word	0x000006e0
        /*01c8*/ 	.word	0x000000ff
        /*01cc*/ 	.word	0x00000270
        /*01d0*/ 	.short	0x0100
        /*01d2*/ 	.byte	0x08
	.zero		1


	//   ....[14]....
        /*01d4*/ 	.word	0x000006f0
        /*01d8*/ 	.word	0x000000ff
        /*01dc*/ 	.word	0x00000038
        /*01e0*/ 	.short	0x0100
        /*01e2*/ 	.byte	0x08
	.zero		1


	//   ....[15]....
        /*01e4*/ 	.word	0x00000700
        /*01e8*/ 	.word	0x000000ff
        /*01ec*/ 	.word	0x00000278
        /*01f0*/ 	.short	0x0100
        /*01f2*/ 	.byte	0x08
	.zero		1


	//   ....[16]....
        /*01f4*/ 	.word	0x00000710
        /*01f8*/ 	.word	0x000000ff
        /*01fc*/ 	.word	0x00000040
        /*0200*/ 	.short	0x0100
        /*0202*/ 	.byte	0x08
	.zero		1


	//   ....[17]....
        /*0204*/ 	.word	0x00000720
        /*0208*/ 	.word	0x000000ff
        /*020c*/ 	.word	0x00000280
        /*0210*/ 	.short	0x0100
        /*0212*/ 	.byte	0x08
	.zero		1


	//   ....[18]....
        /*0214*/ 	.word	0x00000730
        /*0218*/ 	.word	0x000000ff
        /*021c*/ 	.word	0x00000048
        /*0220*/ 	.short	0x0100
        /*0222*/ 	.byte	0x08
	.zero		1


	//   ....[19]....
        /*0224*/ 	.word	0x00000740
        /*0228*/ 	.word	0x000000ff
        /*022c*/ 	.word	0x00000288
        /*0230*/ 	.short	0x0100
        /*0232*/ 	.byte	0x08
	.zero		1


	//   ....[20]....
        /*0234*/ 	.word	0x00000750
        /*0238*/ 	.word	0x000000ff
        /*023c*/ 	.word	0x00000050
        /*0240*/ 	.short	0x0100
        /*0242*/ 	.byte	0x08
	.zero		1


	//   ....[21]....
        /*0244*/ 	.word	0x00000760
        /*0248*/ 	.word	0x000000ff
        /*024c*/ 	.word	0x00000290
        /*0250*/ 	.short	0x0100
        /*0252*/ 	.byte	0x08
	.zero		1


	//   ....[22]....
        /*0254*/ 	.word	0x00000770
        /*0258*/ 	.word	0x000000ff
        /*025c*/ 	.word	0x00000058
        /*0260*/ 	.short	0x0100
        /*0262*/ 	.byte	0x08
	.zero		1


	//   ....[23]....
        /*0264*/ 	.word	0x00000780
        /*0268*/ 	.word	0x000000ff
        /*026c*/ 	.word	0x00000298
        /*0270*/ 	.short	0x0100
        /*0272*/ 	.byte	0x08
	.zero		1


	//   ....[24]....
        /*0274*/ 	.word	0x00000790
        /*0278*/ 	.word	0x000000ff
        /*027c*/ 	.word	0x00000060
        /*0280*/ 	.short	0x0100
        /*0282*/ 	.byte	0x08
	.zero		1


	//   ....[25]....
        /*0284*/ 	.word	0x000007a0
        /*0288*/ 	.word	0x000000ff
        /*028c*/ 	.word	0x000002a0
        /*0290*/ 	.short	0x0100
        /*0292*/ 	.byte	0x08
	.zero		1


	//   ....[26]....
        /*0294*/ 	.word	0x000007b0
        /*0298*/ 	.word	0x000000ff
        /*029c*/ 	.word	0x00000068
        /*02a0*/ 	.short	0x0100
        /*02a2*/ 	.byte	0x08
	.zero		1


	//   ....[27]....
        /*02a4*/ 	.word	0x000007c0
        /*02a8*/ 	.word	0x000000ff
        /*02ac*/ 	.word	0x000002a8
        /*02b0*/ 	.short	0x0100
        /*02b2*/ 	.byte	0x08
	.zero		1


	//   ....[28]....
        /*02b4*/ 	.word	0x000007d0
        /*02b8*/ 	.word	0x000000ff
        /*02bc*/ 	.word	0x00000070
        /*02c0*/ 	.short	0x0100
        /*02c2*/ 	.byte	0x08
	.zero		1


	//   ....[29]....
        /*02c4*/ 	.word	0x000007e0
        /*02c8*/ 	.word	0x000000ff
        /*02cc*/ 	.word	0x000002b0
        /*02d0*/ 	.short	0x0100
        /*02d2*/ 	.byte	0x08
	.zero		1


	//   ....[30]....
        /*02d4*/ 	.word	0x000007f0
        /*02d8*/ 	.word	0x000000ff
        /*02dc*/ 	.word	0x00000078
        /*02e0*/ 	.short	0x0100
        /*02e2*/ 	.byte	0x08
	.zero		1


	//   ....[31]....
        /*02e4*/ 	.word	0x00000800
        /*02e8*/ 	.word	0x000000ff
        /*02ec*/ 	.word	0x000002b8
        /*02f0*/ 	.short	0x0100
        /*02f2*/ 	.byte	0x08
	.zero		1


	//   ....[32]....
        /*02f4*/ 	.word	0x00000810
        /*02f8*/ 	.word	0x000000ff
        /*02fc*/ 	.word	0x00000080
        /*0300*/ 	.short	0x0100
        /*0302*/ 	.byte	0x08
	.zero		1


	//   ....[33]....
        /*0304*/ 	.word	0x00000820
        /*0308*/ 	.word	0x000000ff
        /*030c*/ 	.word	0x000002c0
        /*0310*/ 	.short	0x0100
        /*0312*/ 	.byte	0x08
	.zero		1


	//   ....[34]....
        /*0314*/ 	.word	0x00000830
        /*0318*/ 	.word	0x000000ff
        /*031c*/ 	.word	0x00000088
        /*0320*/ 	.short	0x0100
        /*0322*/ 	.byte	0x08
	.zero		1


	//   ....[35]....
        /*0324*/ 	.word	0x00000840
        /*0328*/ 	.word	0x000000ff
        /*032c*/ 	.word	0x000002c8
        /*0330*/ 	.short	0x0100
        /*0332*/ 	.byte	0x08
	.zero		1


	//   ....[36]....
        /*0334*/ 	.word	0x00000850
        /*0338*/ 	.word	0x000000ff
        /*033c*/ 	.word	0x00000090
        /*0340*/ 	.short	0x0100
        /*0342*/ 	.byte	0x08
	.zero		1


	//   ....[37]....
        /*0344*/ 	.word	0x00000860
        /*0348*/ 	.word	0x000000ff
        /*034c*/ 	.word	0x000002d0
        /*0350*/ 	.short	0x0100
        /*0352*/ 	.byte	0x08
	.zero		1


	//   ....[38]....
        /*0354*/ 	.word	0x00000870
        /*0358*/ 	.word	0x000000ff
        /*035c*/ 	.word	0x00000098
        /*0360*/ 	.short	0x0100
        /*0362*/ 	.byte	0x08
	.zero		1


	//   ....[39]....
        /*0364*/ 	.word	0x00000880
        /*0368*/ 	.word	0x000000ff
        /*036c*/ 	.word	0x000002d8
        /*0370*/ 	.short	0x0100
        /*0372*/ 	.byte	0x08
	.zero		1


	//   ....[40]....
        /*0374*/ 	.word	0x00000890
        /*0378*/ 	.word	0x000000ff
        /*037c*/ 	.word	0x000000a0
        /*0380*/ 	.short	0x0100
        /*0382*/ 	.byte	0x08
	.zero		1


	//   ....[41]....
        /*0384*/ 	.word	0x000008a0
        /*0388*/ 	.word	0x000000ff
        /*038c*/ 	.word	0x000002e0
        /*0390*/ 	.short	0x0100
        /*0392*/ 	.byte	0x08
	.zero		1


	//   ....[42]....
        /*0394*/ 	.word	0x000008b0
        /*0398*/ 	.word	0x000000ff
        /*039c*/ 	.word	0x000000a8
        /*03a0*/ 	.short	0x0100
        /*03a2*/ 	.byte	0x08
	.zero		1


	//   ....[43]....
        /*03a4*/ 	.word	0x000008c0
        /*03a8*/ 	.word	0x000000ff
        /*03ac*/ 	.word	0x000002e8
        /*03b0*/ 	.short	0x0100
        /*03b2*/ 	.byte	0x08
	.zero		1


	//   ....[44]....
        /*03b4*/ 	.word	0x000008d0
        /*03b8*/ 	.word	0x000000ff
        /*03bc*/ 	.word	0x000000b0
        /*03c0*/ 	.short	0x0100
        /*03c2*/ 	.byte	0x08
	.zero		1


	//   ....[45]....
        /*03c4*/ 	.word	0x000008e0
        /*03c8*/ 	.word	0x000000ff
        /*03cc*/ 	.word	0x000002f0
        /*03d0*/ 	.short	0x0100
        /*03d2*/ 	.byte	0x08
	.zero		1


	//   ....[46]....
        /*03d4*/ 	.word	0x000008f0
        /*03d8*/ 	.word	0x000000ff
        /*03dc*/ 	.word	0x000000b8
        /*03e0*/ 	.short	0x0100
        /*03e2*/ 	.byte	0x08
	.zero		1


	//   ....[47]....
        /*03e4*/ 	.word	0x00000900
        /*03e8*/ 	.word	0x000000ff
        /*03ec*/ 	.word	0x000002f8
        /*03f0*/ 	.short	0x0100
        /*03f2*/ 	.byte	0x08
	.zero		1


	//   ....[48]....
        /*03f4*/ 	.word	0x00000910
        /*03f8*/ 	.word	0x000000ff
        /*03fc*/ 	.word	0x000000c0
        /*0400*/ 	.short	0x0100
        /*0402*/ 	.byte	0x08
	.zero		1


	//   ....[49]....
        /*0404*/ 	.word	0x00000920
        /*0408*/ 	.word	0x000000ff
        /*040c*/ 	.word	0x00000300
        /*0410*/ 	.short	0x0100
        /*0412*/ 	.byte	0x08
	.zero		1


	//   ....[50]....
        /*0414*/ 	.word	0x00000930
        /*0418*/ 	.word	0x000000ff
        /*041c*/ 	.word	0x000000c8
        /*0420*/ 	.short	0x0100
        /*0422*/ 	.byte	0x08
	.zero		1


	//   ....[51]....
        /*0424*/ 	.word	0x00000940
        /*0428*/ 	.word	0x000000ff
        /*042c*/ 	.word	0x00000308
        /*0430*/ 	.short	0x0100
        /*0432*/ 	.byte	0x08
	.zero		1


	//   ....[52]....
        /*0434*/ 	.word	0x00000950
        /*0438*/ 	.word	0x000000ff
        /*043c*/ 	.word	0x000000d0
        /*0440*/ 	.short	0x0100
        /*0442*/ 	.byte	0x08
	.zero		1


	//   ....[53]....
        /*0444*/ 	.word	0x00000960
        /*0448*/ 	.word	0x000000ff
        /*044c*/ 	.word	0x00000310
        /*0450*/ 	.short	0x0100
        /*0452*/ 	.byte	0x08
	.zero		1


	//   ....[54]....
        /*0454*/ 	.word	0x00000970
        /*0458*/ 	.word	0x000000ff
        /*045c*/ 	.word	0x000000d8
        /*0460*/ 	.short	0x0100
        /*0462*/ 	.byte	0x08
	.zero		1


	//   ....[55]....
        /*0464*/ 	.word	0x00000980
        /*0468*/ 	.word	0x000000ff
        /*046c*/ 	.word	0x00000318
        /*0470*/ 	.short	0x0100
        /*0472*/ 	.byte	0x08
	.zero		1


	//   ....[56]....
        /*0474*/ 	.word	0x00000990
        /*0478*/ 	.word	0x000000ff
        /*047c*/ 	.word	0x000000e0
        /*0480*/ 	.short	0x0100
        /*0482*/ 	.byte	0x08
	.zero		1


	//   ....[57]....
        /*0484*/ 	.word	0x000009a0
        /*0488*/ 	.word	0x000000ff
        /*048c*/ 	.word	0x00000320
        /*0490*/ 	.short	0x0100
        /*0492*/ 	.byte	0x08
	.zero		1


	//   ....[58]....
        /*0494*/ 	.word	0x000009b0
        /*0498*/ 	.word	0x000000ff
        /*049c*/ 	.word	0x000000e8
        /*04a0*/ 	.short	0x0100
        /*04a2*/ 	.byte	0x08
	.zero		1


	//   ....[59]....
        /*04a4*/ 	.word	0x000009c0
        /*04a8*/ 	.word	0x000000ff
        /*04ac*/ 	.word	0x00000328
        /*04b0*/ 	.short	0x0100
        /*04b2*/ 	.byte	0x08
	.zero		1


	//   ....[60]....
        /*04b4*/ 	.word	0x000009d0
        /*04b8*/ 	.word	0x000000ff
        /*04bc*/ 	.word	0x000000f0
        /*04c0*/ 	.short	0x0100
        /*04c2*/ 	.byte	0x08
	.zero		1


	//   ....[61]....
        /*04c4*/ 	.word	0x000009e0
        /*04c8*/ 	.word	0x000000ff
        /*04cc*/ 	.word	0x00000330
        /*04d0*/ 	.short	0x0100
        /*04d2*/ 	.byte	0x08
	.zero		1


	//   ....[62]....
        /*04d4*/ 	.word	0x000009f0
        /*04d8*/ 	.word	0x000000ff
        /*04dc*/ 	.word	0x000000f8
        /*04e0*/ 	.short	0x0100
        /*04e2*/ 	.byte	0x08
	.zero		1


	//   ....[63]....
        /*04e4*/ 	.word	0x00000a00
        /*04e8*/ 	.word	0x000000ff
        /*04ec*/ 	.word	0x00000338
        /*04f0*/ 	.short	0x0100
        /*04f2*/ 	.byte	0x08
	.zero		1


	//   ....[64]....
        /*04f4*/ 	.word	0x00000a10
        /*04f8*/ 	.word	0x000000ff
        /*04fc*/ 	.word	0x00000100
        /*0500*/ 	.short	0x0100
        /*0502*/ 	.byte	0x08
	.zero		1


	//   ....[65]....
        /*0504*/ 	.word	0x00000a20
        /*0508*/ 	.word	0x000000ff
        /*050c*/ 	.word	0x00000340
        /*0510*/ 	.short	0x0100
        /*0512*/ 	.byte	0x08
	.zero		1


	//   ....[66]....
        /*0514*/ 	.word	0x00000a30
        /*0518*/ 	.word	0x000000ff
        /*051c*/ 	.word	0x00000108
        /*0520*/ 	.short	0x0100
        /*0522*/ 	.byte	0x08
	.zero		1


	//   ....[67]....
        /*0524*/ 	.word	0x00000a40
        /*0528*/ 	.word	0x000000ff
        /*052c*/ 	.word	0x00000348
        /*0530*/ 	.short	0x0100
        /*0532*/ 	.byte	0x08
	.zero		1


	//   ....[68]....
        /*0534*/ 	.word	0x00000a50
        /*0538*/ 	.word	0x000000ff
        /*053c*/ 	.word	0x00000110
        /*0540*/ 	.short	0x0100
        /*0542*/ 	.byte	0x08
	.zero		1


	//   ....[69]....
        /*0544*/ 	.word	0x00000a60
        /*0548*/ 	.word	0x000000ff
        /*054c*/ 	.word	0x00000350
        /*0550*/ 	.short	0x0100
        /*0552*/ 	.byte	0x08
	.zero		1


	//   ....[70]....
        /*0554*/ 	.word	0x00000a70
        /*0558*/ 	.word	0x000000ff
        /*055c*/ 	.word	0x00000118
        /*0560*/ 	.short	0x0100
        /*0562*/ 	.byte	0x08
	.zero		1


	//   ....[71]....
        /*0564*/ 	.word	0x00000a80
        /*0568*/ 	.word	0x000000ff
        /*056c*/ 	.word	0x00000358
        /*0570*/ 	.short	0x0100
        /*0572*/ 	.byte	0x08
	.zero		1


	//   ....[72]....
        /*0574*/ 	.word	0x00000a90
        /*0578*/ 	.word	0x000000ff
        /*057c*/ 	.word	0x00000120
        /*0580*/ 	.short	0x0100
        /*0582*/ 	.byte	0x08
	.zero		1


	//   ....[73]....
        /*0584*/ 	.word	0x00000aa0
        /*0588*/ 	.word	0x000000ff
        /*058c*/ 	.word	0x00000360
        /*0590*/ 	.short	0x0100
        /*0592*/ 	.byte	0x08
	.zero		1


	//   ....[74]....
        /*0594*/ 	.word	0x00000ab0
        /*0598*/ 	.word	0x000000ff
        /*059c*/ 	.word	0x00000128
        /*05a0*/ 	.short	0x0100
        /*05a2*/ 	.byte	0x08
	.zero		1


	//   ....[75]....
        /*05a4*/ 	.word	0x00000ac0
        /*05a8*/ 	.word	0x000000ff
        /*05ac*/ 	.word	0x00000368
        /*05b0*/ 	.short	0x0100
        /*05b2*/ 	.byte	0x08
	.zero		1


	//   ....[76]....
        /*05b4*/ 	.word	0x00000ad0
        /*05b8*/ 	.word	0x000000ff
        /*05bc*/ 	.word	0x00000130
        /*05c0*/ 	.short	0x0100
        /*05c2*/ 	.byte	0x08
	.zero		1


	//   ....[77]....
        /*05c4*/ 	.word	0x00000ae0
        /*05c8*/ 	.word	0x000000ff
        /*05cc*/ 	.word	0x00000370
        /*05d0*/ 	.short	0x0100
        /*05d2*/ 	.byte	0x08
	.zero		1


	//   ....[78]....
        /*05d4*/ 	.word	0x00000af0
        /*05d8*/ 	.word	0x000000ff
        /*05dc*/ 	.word	0x00000138
        /*05e0*/ 	.short	0x0100
        /*05e2*/ 	.byte	0x08
	.zero		1


	//   ....[79]....
        /*05e4*/ 	.word	0x00000b00
        /*05e8*/ 	.word	0x000000ff
        /*05ec*/ 	.word	0x00000378
        /*05f0*/ 	.short	0x0100
        /*05f2*/ 	.byte	0x08
	.zero		1


	//   ....[80]....
        /*05f4*/ 	.word	0x00000b10
        /*05f8*/ 	.word	0x000000ff
        /*05fc*/ 	.word	0x00000140
        /*0600*/ 	.short	0x0100
        /*0602*/ 	.byte	0x08
	.zero		1


	//   ....[81]....
        /*0604*/ 	.word	0x00000b20
        /*0608*/ 	.word	0x000000ff
        /*060c*/ 	.word	0x00000380
        /*0610*/ 	.short	0x0100
        /*0612*/ 	.byte	0x08
	.zero		1


	//   ....[82]....
        /*0614*/ 	.word	0x00000b30
        /*0618*/ 	.word	0x000000ff
        /*061c*/ 	.word	0x00000148
        /*0620*/ 	.short	0x0100
        /*0622*/ 	.byte	0x08
	.zero		1


	//   ....[83]....
        /*0624*/ 	.word	0x00000b40
        /*0628*/ 	.word	0x000000ff
        /*062c*/ 	.word	0x00000388
        /*0630*/ 	.short	0x0100
        /*0632*/ 	.byte	0x08
	.zero		1


	//   ....[84]....
        /*0634*/ 	.word	0x00000b50
        /*0638*/ 	.word	0x000000ff
        /*063c*/ 	.word	0x00000150
        /*0640*/ 	.short	0x0100
        /*0642*/ 	.byte	0x08
	.zero		1


	//   ....[85]....
        /*0644*/ 	.word	0x00000b60
        /*0648*/ 	.word	0x000000ff
        /*064c*/ 	.word	0x00000390
        /*0650*/ 	.short	0x0100
        /*0652*/ 	.byte	0x08
	.zero		1


	//   ....[86]....
        /*0654*/ 	.word	0x00000b70
        /*0658*/ 	.word	0x000000ff
        /*065c*/ 	.word	0x00000158
        /*0660*/ 	.short	0x0100
        /*0662*/ 	.byte	0x08
	.zero		1


	//   ....[87]....
        /*0664*/ 	.word	0x00000b80
        /*0668*/ 	.word	0x000000ff
        /*066c*/ 	.word	0x00000398
        /*0670*/ 	.short	0x0100
        /*0672*/ 	.byte	0x08
	.zero		1


	//   ....[88]....
        /*0674*/ 	.word	0x00000b90
        /*0678*/ 	.word	0x000000ff
        /*067c*/ 	.word	0x00000160
        /*0680*/ 	.short	0x0100
        /*0682*/ 	.byte	0x08
	.zero		1


	//   ....[89]....
        /*0684*/ 	.word	0x00000ba0
        /*0688*/ 	.word	0x000000ff
        /*068c*/ 	.word	0x000003a0
        /*0690*/ 	.short	0x0100
        /*0692*/ 	.byte	0x08
	.zero		1


	//   ....[90]....
        /*0694*/ 	.word	0x00000bb0
        /*0698*/ 	.word	0x000000ff
        /*069c*/ 	.word	0x00000168
        /*06a0*/ 	.short	0x0100
        /*06a2*/ 	.byte	0x08
	.zero		1


	//   ....[91]....
        /*06a4*/ 	.word	0x00000bc0
        /*06a8*/ 	.word	0x000000ff
        /*06ac*/ 	.word	0x000003a8
        /*06b0*/ 	.short	0x0100
        /*06b2*/ 	.byte	0x08
	.zero		1


	//   ....[92]....
        /*06b4*/ 	.word	0x00000bd0
        /*06b8*/ 	.word	0x000000ff
        /*06bc*/ 	.word	0x00000170
        /*06c0*/ 	.short	0x0100
        /*06c2*/ 	.byte	0x08
	.zero		1


	//   ....[93]....
        /*06c4*/ 	.word	0x00000be0
        /*06c8*/ 	.word	0x000000ff
        /*06cc*/ 	.word	0x000003b0
        /*06d0*/ 	.short	0x0100
        /*06d2*/ 	.byte	0x08
	.zero		1


	//   ....[94]....
        /*06d4*/ 	.word	0x00000bf0
        /*06d8*/ 	.word	0x000000ff
        /*06dc*/ 	.word	0x00000178
        /*06e0*/ 	.short	0x0100
        /*06e2*/ 	.byte	0x08
	.zero		1


	//   ....[95]....
        /*06e4*/ 	.word	0x00000c00
        /*06e8*/ 	.word	0x000000ff
        /*06ec*/ 	.word	0x000003b8
        /*06f0*/ 	.short	0x0100
        /*06f2*/ 	.byte	0x08
	.zero		1


	//   ....[96]....
        /*06f4*/ 	.word	0x00000c10
        /*06f8*/ 	.word	0x000000ff
        /*06fc*/ 	.word	0x00000180
        /*0700*/ 	.short	0x0100
        /*0702*/ 	.byte	0x08
	.zero		1


	//   ....[97]....
        /*0704*/ 	.word	0x00000c20
        /*0708*/ 	.word	0x000000ff
        /*070c*/ 	.word	0x000003c0
        /*0710*/ 	.short	0x0100
        /*0712*/ 	.byte	0x08
	.zero		1


	//   ....[98]....
        /*0714*/ 	.word	0x00000c30
        /*0718*/ 	.word	0x000000ff
        /*071c*/ 	.word	0x00000188
        /*0720*/ 	.short	0x0100
        /*0722*/ 	.byte	0x08
	.zero		1


	//   ....[99]....
        /*0724*/ 	.word	0x00000c40
        /*0728*/ 	.word	0x000000ff
        /*072c*/ 	.word	0x000003c8
        /*0730*/ 	.short	0x0100
        /*0732*/ 	.byte	0x08
	.zero		1


	//   ....[100]....
        /*0734*/ 	.word	0x00000c50
        /*0738*/ 	.word	0x000000ff
        /*073c*/ 	.word	0x00000190
        /*0740*/ 	.short	0x0100
        /*0742*/ 	.byte	0x08
	.zero		1


	//   ....[101]....
        /*0744*/ 	.word	0x00000c60
        /*0748*/ 	.word	0x000000ff
        /*074c*/ 	.word	0x000003d0
        /*0750*/ 	.short	0x0100
        /*0752*/ 	.byte	0x08
	.zero		1


	//   ....[102]....
        /*0754*/ 	.word	0x00000c70
        /*0758*/ 	.word	0x000000ff
        /*075c*/ 	.word	0x00000198
        /*0760*/ 	.short	0x0100
        /*0762*/ 	.byte	0x08
	.zero		1


	//   ....[103]....
        /*0764*/ 	.word	0x00000c80
        /*0768*/ 	.word	0x000000ff
        /*076c*/ 	.word	0x000003d8
        /*0770*/ 	.short	0x0100
        /*0772*/ 	.byte	0x08
	.zero		1


	//   ....[104]....
        /*0774*/ 	.word	0x00000c90
        /*0778*/ 	.word	0x000000ff
        /*077c*/ 	.word	0x000001a0
        /*0780*/ 	.short	0x0100
        /*0782*/ 	.byte	0x08
	.zero		1


	//   ....[105]....
        /*0784*/ 	.word	0x00000ca0
        /*0788*/ 	.word	0x000000ff
        /*078c*/ 	.word	0x000003e0
        /*0790*/ 	.short	0x0100
        /*0792*/ 	.byte	0x08
	.zero		1


	//   ....[106]....
        /*0794*/ 	.word	0x00000cb0
        /*0798*/ 	.word	0x000000ff
        /*079c*/ 	.word	0x000001a8
        /*07a0*/ 	.short	0x0100
        /*07a2*/ 	.byte	0x08
	.zero		1


	//   ....[107]....
        /*07a4*/ 	.word	0x00000cc0
        /*07a8*/ 	.word	0x000000ff
        /*07ac*/ 	.word	0x000003e8
        /*07b0*/ 	.short	0x0100
        /*07b2*/ 	.byte	0x08
	.zero		1


	//   ....[108]....
        /*07b4*/ 	.word	0x00000cd0
        /*07b8*/ 	.word	0x000000ff
        /*07bc*/ 	.word	0x000001b0
        /*07c0*/ 	.short	0x0100
        /*07c2*/ 	.byte	0x08
	.zero		1


	//   ....[109]....
        /*07c4*/ 	.word	0x00000ce0
        /*07c8*/ 	.word	0x000000ff
        /*07cc*/ 	.word	0x000003f0
        /*07d0*/ 	.short	0x0100
        /*07d2*/ 	.byte	0x08
	.zero		1


	//   ....[110]....
        /*07d4*/ 	.word	0x00000cf0
        /*07d8*/ 	.word	0x000000ff
        /*07dc*/ 	.word	0x000001b8
        /*07e0*/ 	.short	0x0100
        /*07e2*/ 	.byte	0x08
	.zero		1


	//   ....[111]....
        /*07e4*/ 	.word	0x00000d00
        /*07e8*/ 	.word	0x000000ff
        /*07ec*/ 	.word	0x000003f8
        /*07f0*/ 	.short	0x0100
        /*07f2*/ 	.byte	0x08
	.zero		1


	//   ....[112]....
        /*07f4*/ 	.word	0x00000d10
        /*07f8*/ 	.word	0x000000ff
        /*07fc*/ 	.word	0x000001c0
        /*0800*/ 	.short	0x0100
        /*0802*/ 	.byte	0x08
	.zero		1


	//   ....[113]....
        /*0804*/ 	.word	0x00000d20
        /*0808*/ 	.word	0x000000ff
        /*080c*/ 	.word	0x00000400
        /*0810*/ 	.short	0x0100
        /*0812*/ 	.byte	0x08
	.zero		1


	//   ....[114]....
        /*0814*/ 	.word	0x00000d30
        /*0818*/ 	.word	0x000000ff
        /*081c*/ 	.word	0x000001c8
        /*0820*/ 	.short	0x0100
        /*0822*/ 	.byte	0x08
	.zero		1


	//   ....[115]....
        /*0824*/ 	.word	0x00000d40
        /*0828*/ 	.word	0x000000ff
        /*082c*/ 	.word	0x00000408
        /*0830*/ 	.short	0x0100
        /*0832*/ 	.byte	0x08
	.zero		1


	//   ....[116]....
        /*0834*/ 	.word	0x00000d50
        /*0838*/ 	.word	0x000000ff
        /*083c*/ 	.word	0x000001d0
        /*0840*/ 	.short	0x0100
        /*0842*/ 	.byte	0x08
	.zero		1


	//   ....[117]....
        /*0844*/ 	.word	0x00000d60
        /*0848*/ 	.word	0x000000ff
        /*084c*/ 	.word	0x00000410
        /*0850*/ 	.short	0x0100
        /*0852*/ 	.byte	0x08
	.zero		1


	//   ....[118]....
        /*0854*/ 	.word	0x00000d70
        /*0858*/ 	.word	0x000000ff
        /*085c*/ 	.word	0x000001d8
        /*0860*/ 	.short	0x0100
        /*0862*/ 	.byte	0x08
	.zero		1


	//   ....[119]....
        /*0864*/ 	.word	0x00000d80
        /*0868*/ 	.word	0x000000ff
        /*086c*/ 	.word	0x00000418
        /*0870*/ 	.short	0x0100
        /*0872*/ 	.byte	0x08
	.zero		1


	//   ....[120]....
        /*0874*/ 	.word	0x00000d90
        /*0878*/ 	.word	0x000000ff
        /*087c*/ 	.word	0x000001e0
        /*0880*/ 	.short	0x0100
        /*0882*/ 	.byte	0x08
	.zero		1


	//   ....[121]....
        /*0884*/ 	.word	0x00000da0
        /*0888*/ 	.word	0x000000ff
        /*088c*/ 	.word	0x00000420
        /*0890*/ 	.short	0x0100
        /*0892*/ 	.byte	0x08
	.zero		1


	//   ....[122]....
        /*0894*/ 	.word	0x00000db0
        /*0898*/ 	.word	0x000000ff
        /*089c*/ 	.word	0x000001e8
        /*08a0*/ 	.short	0x0100
        /*08a2*/ 	.byte	0x08
	.zero		1


	//   ....[123]....
        /*08a4*/ 	.word	0x00000dc0
        /*08a8*/ 	.word	0x000000ff
        /*08ac*/ 	.word	0x00000428
        /*08b0*/ 	.short	0x0100
        /*08b2*/ 	.byte	0x08
	.zero		1


	//   ....[124]....
        /*08b4*/ 	.word	0x00000dd0
        /*08b8*/ 	.word	0x000000ff
        /*08bc*/ 	.word	0x000001f0
        /*08c0*/ 	.short	0x0100
        /*08c2*/ 	.byte	0x08
	.zero		1


	//   ....[125]....
        /*08c4*/ 	.word	0x00000de0
        /*08c8*/ 	.word	0x000000ff
        /*08cc*/ 	.word	0x00000430
        /*08d0*/ 	.short	0x0100
        /*08d2*/ 	.byte	0x08
	.zero		1


	//   ....[126]....
        /*08d4*/ 	.word	0x00000df0
        /*08d8*/ 	.word	0x000000ff
        /*08dc*/ 	.word	0x000001f8
        /*08e0*/ 	.short	0x0100
        /*08e2*/ 	.byte	0x08
	.zero		1


	//   ....[127]....
        /*08e4*/ 	.word	0x00000e00
        /*08e8*/ 	.word	0x000000ff
        /*08ec*/ 	.word	0x00000438
        /*08f0*/ 	.short	0x0100
        /*08f2*/ 	.byte	0x08
	.zero		1


	//   ....[128]....
        /*08f4*/ 	.word	0x00000e10
        /*08f8*/ 	.word	0x000000ff
        /*08fc*/ 	.word	0x00000200
        /*0900*/ 	.short	0x0100
        /*0902*/ 	.byte	0x08
	.zero		1


	//   ....[129]....
        /*0904*/ 	.word	0x00000e20
        /*0908*/ 	.word	0x000000ff
        /*090c*/ 	.word	0x00000440
        /*0910*/ 	.short	0x0100
        /*0912*/ 	.byte	0x08
	.zero		1


	//   ....[130]....
        /*0914*/ 	.word	0x00000e30
        /*0918*/ 	.word	0x000000ff
        /*091c*/ 	.word	0x00000208
        /*0920*/ 	.short	0x0100
        /*0922*/ 	.byte	0x08
	.zero		1


	//   ....[131]....
        /*0924*/ 	.word	0x00000e40
        /*0928*/ 	.word	0x000000ff
        /*092c*/ 	.word	0x00000448
        /*0930*/ 	.short	0x0100
        /*0932*/ 	.byte	0x08
	.zero		1


	//   ....[132]....
        /*0934*/ 	.word	0x00000e50
        /*0938*/ 	.word	0x000000ff
        /*093c*/ 	.word	0x00000210
        /*0940*/ 	.short	0x0100
        /*0942*/ 	.byte	0x08
	.zero		1


	//   ....[133]....
        /*0944*/ 	.word	0x00000e60
        /*0948*/ 	.word	0x000000ff
        /*094c*/ 	.word	0x00000450
        /*0950*/ 	.short	0x0100
        /*0952*/ 	.byte	0x08
	.zero		1


	//   ....[134]....
        /*0954*/ 	.word	0x00000e70
        /*0958*/ 	.word	0x000000ff
        /*095c*/ 	.word	0x00000218
        /*0960*/ 	.short	0x0100
        /*0962*/ 	.byte	0x08
	.zero		1


	//   ....[135]....
        /*0964*/ 	.word	0x00000e80
        /*0968*/ 	.word	0x000000ff
        /*096c*/ 	.word	0x00000458
        /*0970*/ 	.short	0x0100
        /*0972*/ 	.byte	0x08
	.zero		1


	//   ....[136]....
        /*0974*/ 	.word	0x00000e90
        /*0978*/ 	.word	0x000000ff
        /*097c*/ 	.word	0x00000220
        /*0980*/ 	.short	0x0100
        /*0982*/ 	.byte	0x08
	.zero		1


	//   ....[137]....
        /*0984*/ 	.word	0x00000ea0
        /*0988*/ 	.word	0x000000ff
        /*098c*/ 	.word	0x00000460
        /*0990*/ 	.short	0x0100
        /*0992*/ 	.byte	0x08
	.zero		1


	//   ....[138]....
        /*0994*/ 	.word	0x00000eb0
        /*0998*/ 	.word	0x000000ff
        /*099c*/ 	.word	0x00000228
        /*09a0*/ 	.short	0x0100
        /*09a2*/ 	.byte	0x08
	.zero		1


	//   ....[139]....
        /*09a4*/ 	.word	0x00000ec0
        /*09a8*/ 	.word	0x000000ff
        /*09ac*/ 	.word	0x00000468
        /*09b0*/ 	.short	0x0100
        /*09b2*/ 	.byte	0x08
	.zero		1


	//   ....[140]....
        /*09b4*/ 	.word	0x00000ed0
        /*09b8*/ 	.word	0x000000ff
        /*09bc*/ 	.word	0x00000230
        /*09c0*/ 	.short	0x0100
        /*09c2*/ 	.byte	0x08
	.zero		1


	//   ....[141]....
        /*09c4*/ 	.word	0x00000ee0
        /*09c8*/ 	.word	0x000000ff
        /*09cc*/ 	.word	0x00000470
        /*09d0*/ 	.short	0x0100
        /*09d2*/ 	.byte	0x08
	.zero		1


	//   ....[142]....
        /*09d4*/ 	.word	0x00000ef0
        /*09d8*/ 	.word	0x000000ff
        /*09dc*/ 	.word	0x00000238
        /*09e0*/ 	.short	0x0100
        /*09e2*/ 	.byte	0x08
	.zero		1


	//   ....[143]....
        /*09e4*/ 	.word	0x00000f00
        /*09e8*/ 	.word	0x000000ff
        /*09ec*/ 	.word	0x00000478
        /*09f0*/ 	.short	0x0100
        /*09f2*/ 	.byte	0x08
	.zero		1


	//   ....[144]....
        /*09f4*/ 	.word	0x00001030
        /*09f8*/ 	.word	0x000000ff
        /*09fc*/ 	.word	0x00000480
        /*0a00*/ 	.short	0x0100
        /*0a02*/ 	.byte	0x09
	.zero		1


	//   ....[145]....
        /*0a04*/ 	.word	0x00001040
        /*0a08*/ 	.word	0x000000ff
        /*0a0c*/ 	.word	0x00000488
        /*0a10*/ 	.short	0x0100
        /*0a12*/ 	.byte	0x09
	.zero		1


	//   ....[146]....
        /*0a14*/ 	.word	0x00001120
        /*0a18*/ 	.word	0x000000ff
        /*0a1c*/ 	.word	0x00000490
        /*0a20*/ 	.short	0x0100
        /*0a22*/ 	.byte	0x08
	.zero		1


	//   ....[147]....
        /*0a24*/ 	.word	0x00001130
        /*0a28*/ 	.word	0x000000ff
        /*0a2c*/ 	.word	0x00000498
        /*0a30*/ 	.short	0x0100
        /*0a32*/ 	.byte	0x08
	.zero		1


	//   ....[148]....
        /*0a34*/ 	.word	0x00001260
        /*0a38*/ 	.word	0x000000ff
        /*0a3c*/ 	.word	0x000004a0
        /*0a40*/ 	.short	0x0100
        /*0a42*/ 	.byte	0x08
	.zero		1


	//   ....[149]....
        /*0a44*/ 	.word	0x00001270
        /*0a48*/ 	.word	0x000000ff
        /*0a4c*/ 	.word	0x000004b0
        /*0a50*/ 	.short	0x0100
        /*0a52*/ 	.byte	0x08
	.zero		1


	//   ....[150]....
        /*0a54*/ 	.word	0x00001280
        /*0a58*/ 	.word	0x000000ff
        /*0a5c*/ 	.word	0x000004a8
        /*0a60*/ 	.short	0x0100
        /*0a62*/ 	.byte	0x08
	.zero		1


	//   ....[151]....
        /*0a64*/ 	.word	0x00001290
        /*0a68*/ 	.word	0x000000ff
        /*0a6c*/ 	.word	0x000004b8
        /*0a70*/ 	.short	0x0100
        /*0a72*/ 	.byte	0x08
	.zero		1


	//   ....[152]....
        /*0a74*/ 	.word	0x000013b0
        /*0a78*/ 	.word	0x000000ff
        /*0a7c*/ 	.word	0x000004c0
        /*0a80*/ 	.short	0x0100
        /*0a82*/ 	.byte	0x09
	.zero		1


	//   ....[153]....
        /*0a84*/ 	.word	0x000013c0
        /*0a88*/ 	.word	0x000000ff
        /*0a8c*/ 	.word	0x000004e0
        /*0a90*/ 	.short	0x0100
        /*0a92*/ 	.byte	0x09
	.zero		1


	//   ....[154]....
        /*0a94*/ 	.word	0x000013d0
        /*0a98*/ 	.word	0x000000ff
        /*0a9c*/ 	.word	0x000004c8
        /*0aa0*/ 	.short	0x0100
        /*0aa2*/ 	.byte	0x09
	.zero		1


	//   ....[155]....
        /*0aa4*/ 	.word	0x000013e0
        /*0aa8*/ 	.word	0x000000ff
        /*0aac*/ 	.word	0x000004e8
        /*0ab0*/ 	.short	0x0100
        /*0ab2*/ 	.byte	0x09
	.zero		1


	//   ....[156]....
        /*0ab4*/ 	.word	0x000013f0
        /*0ab8*/ 	.word	0x000000ff
        /*0abc*/ 	.word	0x000004d0
        /*0ac0*/ 	.short	0x0100
        /*0ac2*/ 	.byte	0x09
	.zero		1


	//   ....[157]....
        /*0ac4*/ 	.word	0x00001400
        /*0ac8*/ 	.word	0x000000ff
        /*0acc*/ 	.word	0x000004f0
        /*0ad0*/ 	.short	0x0100
        /*0ad2*/ 	.byte	0x09
	.zero		1


	//   ....[158]....
        /*0ad4*/ 	.word	0x00001410
        /*0ad8*/ 	.word	0x000000ff
        /*0adc*/ 	.word	0x000004d8
        /*0ae0*/ 	.short	0x0100
        /*0ae2*/ 	.byte	0x09
	.zero		1


	//   ....[159]....
        /*0ae4*/ 	.word	0x00001420
        /*0ae8*/ 	.word	0x000000ff
        /*0aec*/ 	.word	0x000004f8
        /*0af0*/ 	.short	0x0100
        /*0af2*/ 	.byte	0x09
	.zero		1


	//   ....[160]....
        /*0af4*/ 	.word	0x00001510
        /*0af8*/ 	.word	0x000000ff
        /*0afc*/ 	.word	0x00000500
        /*0b00*/ 	.short	0x0100
        /*0b02*/ 	.byte	0x08
	.zero		1


	//   ....[161]....
        /*0b04*/ 	.word	0x00001520
        /*0b08*/ 	.word	0x000000ff
        /*0b0c*/ 	.word	0x00000510
        /*0b10*/ 	.short	0x0100
        /*0b12*/ 	.byte	0x08
	.zero		1


	//   ....[162]....
        /*0b14*/ 	.word	0x00001530
        /*0b18*/ 	.word	0x000000ff
        /*0b1c*/ 	.word	0x00000508
        /*0b20*/ 	.short	0x0100
        /*0b22*/ 	.byte	0x08
	.zero		1


	//   ....[163]....
        /*0b24*/ 	.word	0x00001540
        /*0b28*/ 	.word	0x000000ff
        /*0b2c*/ 	.word	0x00000518
        /*0b30*/ 	.short	0x0100
        /*0b32*/ 	.byte	0x08
	.zero		1


	//   ....[164]....
        /*0b34*/ 	.word	0x00001630
        /*0b38*/ 	.word	0x000000ff
        /*0b3c*/ 	.word	0x00000520
        /*0b40*/ 	.short	0x0100
        /*0b42*/ 	.byte	0x06
	.zero		1


	//   ....[165]....
        /*0b44*/ 	.word	0x00002040
        /*0b48*/ 	.word	0x00000003
        /*0b4c*/ 	.word	0x00000510
        /*0b50*/ 	.short	0x010a
        /*0b52*/ 	.byte	0xff
	.zero		1


	//   ....[166]....
        /*0b54*/ 	.word	0x00002070
        /*0b58*/ 	.word	0x00000003
        /*0b5c*/ 	.word	0x00000500
        /*0b60*/ 	.short	0x0101
        /*0b62*/ 	.byte	0xff
	.zero		1


	//   ....[167]....
        /*0b64*/ 	.word	0x00002170
        /*0b68*/ 	.word	0x000000ff
        /*0b6c*/ 	.word	0x00000240
        /*0b70*/ 	.short	0x010a
        /*0b72*/ 	.byte	0x08
	.zero		1


	//   ....[168]....
        /*0b74*/ 	.word	0x00002240
        /*0b78*/ 	.word	0x000000ff
        /*0b7c*/ 	.word	0x00000240
        /*0b80*/ 	.short	0x010a
        /*0b82*/ 	.byte	0x21
	.zero		1


	//   ....[169]....
        /*0b84*/ 	.word	0x000023f0
        /*0b88*/ 	.word	0x000000ff
        /*0b8c*/ 	.word	0x00000240
        /*0b90*/ 	.short	0x010a
        /*0b92*/ 	.byte	0x08
	.zero		1


	//   ....[170]....
        /*0b94*/ 	.word	0x000024f0
        /*0b98*/ 	.word	0x000000ff
        /*0b9c*/ 	.word	0x00000498
        /*0ba0*/ 	.short	0x0101
        /*0ba2*/ 	.byte	0x04
	.zero		1


	//   ....[171]....
        /*0ba4*/ 	.word	0x00002510
        /*0ba8*/ 	.word	0x000000ff
        /*0bac*/ 	.word	0x00000240
        /*0bb0*/ 	.short	0x010a
        /*0bb2*/ 	.byte	0x08
	.zero		1


	//   ....[172]....
        /*0bb4*/ 	.word	0x00002590
        /*0bb8*/ 	.word	0x000000ff
        /*0bbc*/ 	.word	0x00000240
        /*0bc0*/ 	.short	0x010a
        /*0bc2*/ 	.byte	0x11
	.zero		1


	//   ....[173]....
        /*0bc4*/ 	.word	0x00002720
        /*0bc8*/ 	.word	0x000000ff
        /*0bcc*/ 	.word	0x00000240
        /*0bd0*/ 	.short	0x010a
        /*0bd2*/ 	.byte	0x08
	.zero		1


	//   ....[174]....
        /*0bd4*/ 	.word	0x00002870
        /*0bd8*/ 	.word	0x00000002
        /*0bdc*/ 	.word	0x000004a0
        /*0be0*/ 	.short	0x010a
        /*0be2*/ 	.byte	0xff
	.zero		1


	//   ....[175]....
        /*0be4*/ 	.word	0x00002930
        /*0be8*/ 	.word	0x00000002
        /*0bec*/ 	.word	0x00000000
        /*0bf0*/ 	.short	0x0101
        /*0bf2*/ 	.byte	0xff
	.zero		1


	//   ....[176]....
        /*0bf4*/ 	.word	0x00002e90
        /*0bf8*/ 	.word	0x000000ff
        /*0bfc*/ 	.word	0x00000000
        /*0c00*/ 	.short	0x010a
        /*0c02*/ 	.byte	0x05
	.zero		1


	//   ....[177]....
        /*0c04*/ 	.word	0x00002f20
        /*0c08*/ 	.word	0x000000ff
        /*0c0c*/ 	.word	0x00000000
        /*0c10*/ 	.short	0x010a
        /*0c12*/ 	.byte	0x05
	.zero		1


	//   ....[178]....
        /*0c14*/ 	.word	0x00002fb0
        /*0c18*/ 	.word	0x000000ff
        /*0c1c*/ 	.word	0x00000000
        /*0c20*/ 	.short	0x010a
        /*0c22*/ 	.byte	0x05
	.zero		1


	//   ....[179]....
        /*0c24*/ 	.word	0x00003040
        /*0c28*/ 	.word	0x000000ff
        /*0c2c*/ 	.word	0x00000000
        /*0c30*/ 	.short	0x010a
        /*0c32*/ 	.byte	0x05
	.zero		1


	//   ....[180]....
        /*0c34*/ 	.word	0x000030d0
        /*0c38*/ 	.word	0x000000ff
        /*0c3c*/ 	.word	0x00000000
        /*0c40*/ 	.short	0x010a
        /*0c42*/ 	.byte	0x05
	.zero		1


	//   ....[181]....
        /*0c44*/ 	.word	0x00003160
        /*0c48*/ 	.word	0x000000ff
        /*0c4c*/ 	.word	0x00000000
        /*0c50*/ 	.short	0x010a
        /*0c52*/ 	.byte	0x05
	.zero		1


	//   ....[182]....
        /*0c54*/ 	.word	0x000031f0
        /*0c58*/ 	.word	0x000000ff
        /*0c5c*/ 	.word	0x00000000
        /*0c60*/ 	.short	0x010a
        /*0c62*/ 	.byte	0x05
	.zero		1


	//   ....[183]....
        /*0c64*/ 	.word	0x00003280
        /*0c68*/ 	.word	0x000000ff
        /*0c6c*/ 	.word	0x00000000
        /*0c70*/ 	.short	0x010a
        /*0c72*/ 	.byte	0x05
	.zero		1


	//   ....[184]....
        /*0c74*/ 	.word	0x00003310
        /*0c78*/ 	.word	0x000000ff
        /*0c7c*/ 	.word	0x00000000
        /*0c80*/ 	.short	0x010a
        /*0c82*/ 	.byte	0x05
	.zero		1


	//   ....[185]....
        /*0c84*/ 	.word	0x000033a0
        /*0c88*/ 	.word	0x000000ff
        /*0c8c*/ 	.word	0x00000000
        /*0c90*/ 	.short	0x010a
        /*0c92*/ 	.byte	0x05
	.zero		1


	//   ....[186]....
        /*0c94*/ 	.word	0x00003430
        /*0c98*/ 	.word	0x000000ff
        /*0c9c*/ 	.word	0x00000000
        /*0ca0*/ 	.short	0x010a
        /*0ca2*/ 	.byte	0x05
	.zero		1


	//   ....[187]....
        /*0ca4*/ 	.word	0x000034c0
        /*0ca8*/ 	.word	0x000000ff
        /*0cac*/ 	.word	0x00000000
        /*0cb0*/ 	.short	0x010a
        /*0cb2*/ 	.byte	0x05
	.zero		1


	//   ....[188]....
        /*0cb4*/ 	.word	0x00003550
        /*0cb8*/ 	.word	0x000000ff
        /*0cbc*/ 	.word	0x00000000
        /*0cc0*/ 	.short	0x010a
        /*0cc2*/ 	.byte	0x05
	.zero		1


	//   ....[189]....
        /*0cc4*/ 	.word	0x000035e0
        /*0cc8*/ 	.word	0x000000ff
        /*0ccc*/ 	.word	0x00000000
        /*0cd0*/ 	.short	0x010a
        /*0cd2*/ 	.byte	0x05
	.zero		1


	//   ....[190]....
        /*0cd4*/ 	.word	0x00003670
        /*0cd8*/ 	.word	0x000000ff
        /*0cdc*/ 	.word	0x00000000
        /*0ce0*/ 	.short	0x010a
        /*0ce2*/ 	.byte	0x05
	.zero		1


	//   ....[191]....
        /*0ce4*/ 	.word	0x00003700
        /*0ce8*/ 	.word	0x000000ff
        /*0cec*/ 	.word	0x00000000
        /*0cf0*/ 	.short	0x010a
        /*0cf2*/ 	.byte	0x05
	.zero		1


	//   ....[192]....
        /*0cf4*/ 	.word	0x00003790
        /*0cf8*/ 	.word	0x000000ff
        /*0cfc*/ 	.word	0x00000000
        /*0d00*/ 	.short	0x010a
        /*0d02*/ 	.byte	0x05
	.zero		1


	//   ....[193]....
        /*0d04*/ 	.word	0x00003820
        /*0d08*/ 	.word	0x000000ff
        /*0d0c*/ 	.word	0x00000000
        /*0d10*/ 	.short	0x010a
        /*0d12*/ 	.byte	0x05
	.zero		1


	//   ....[194]....
        /*0d14*/ 	.word	0x000038b0
        /*0d18*/ 	.word	0x000000ff
        /*0d1c*/ 	.word	0x00000000
        /*0d20*/ 	.short	0x010a
        /*0d22*/ 	.byte	0x05
	.zero		1


	//   ....[195]....
        /*0d24*/ 	.word	0x00003940
        /*0d28*/ 	.word	0x000000ff
        /*0d2c*/ 	.word	0x00000000
        /*0d30*/ 	.short	0x010a
        /*0d32*/ 	.byte	0x05
	.zero		1


	//   ....[196]....
        /*0d34*/ 	.word	0x000039d0
        /*0d38*/ 	.word	0x000000ff
        /*0d3c*/ 	.word	0x00000000
        /*0d40*/ 	.short	0x010a
        /*0d42*/ 	.byte	0x05
	.zero		1


	//   ....[197]....
        /*0d44*/ 	.word	0x00003a60
        /*0d48*/ 	.word	0x000000ff
        /*0d4c*/ 	.word	0x00000000
        /*0d50*/ 	.short	0x010a
        /*0d52*/ 	.byte	0x05
	.zero		1


	//   ....[198]....
        /*0d54*/ 	.word	0x00003af0
        /*0d58*/ 	.word	0x000000ff
        /*0d5c*/ 	.word	0x00000000
        /*0d60*/ 	.short	0x010a
        /*0d62*/ 	.byte	0x05
	.zero		1


	//   ....[199]....
        /*0d64*/ 	.word	0x00003b80
        /*0d68*/ 	.word	0x000000ff
        /*0d6c*/ 	.word	0x00000000
        /*0d70*/ 	.short	0x010a
        /*0d72*/ 	.byte	0x05
	.zero		1


	//   ....[200]....
        /*0d74*/ 	.word	0x00003c10
        /*0d78*/ 	.word	0x000000ff
        /*0d7c*/ 	.word	0x00000000
        /*0d80*/ 	.short	0x010a
        /*0d82*/ 	.byte	0x05
	.zero		1


	//   ....[201]....
        /*0d84*/ 	.word	0x00003ca0
        /*0d88*/ 	.word	0x000000ff
        /*0d8c*/ 	.word	0x00000000
        /*0d90*/ 	.short	0x010a
        /*0d92*/ 	.byte	0x05
	.zero		1


	//   ....[202]....
        /*0d94*/ 	.word	0x00003d30
        /*0d98*/ 	.word	0x000000ff
        /*0d9c*/ 	.word	0x00000000
        /*0da0*/ 	.short	0x010a
        /*0da2*/ 	.byte	0x05
	.zero		1


	//   ....[203]....
        /*0da4*/ 	.word	0x00003dc0
        /*0da8*/ 	.word	0x000000ff
        /*0dac*/ 	.word	0x00000000
        /*0db0*/ 	.short	0x010a
        /*0db2*/ 	.byte	0x05
	.zero		1


	//   ....[204]....
        /*0db4*/ 	.word	0x00003e50
        /*0db8*/ 	.word	0x000000ff
        /*0dbc*/ 	.word	0x00000000
        /*0dc0*/ 	.short	0x010a
        /*0dc2*/ 	.byte	0x05
	.zero		1


	//   ....[205]....
        /*0dc4*/ 	.word	0x00003ee0
        /*0dc8*/ 	.word	0x000000ff
        /*0dcc*/ 	.word	0x00000000
        /*0dd0*/ 	.short	0x010a
        /*0dd2*/ 	.byte	0x05
	.zero		1


	//   ....[206]....
        /*0dd4*/ 	.word	0x00003f70
        /*0dd8*/ 	.word	0x000000ff
        /*0ddc*/ 	.word	0x00000000
        /*0de0*/ 	.short	0x010a
        /*0de2*/ 	.byte	0x05
	.zero		1


	//   ....[207]....
        /*0de4*/ 	.word	0x00004000
        /*0de8*/ 	.word	0x000000ff
        /*0dec*/ 	.word	0x00000000
        /*0df0*/ 	.short	0x010a
        /*0df2*/ 	.byte	0x05
	.zero		1


	//   ....[208]....
        /*0df4*/ 	.word	0x00004090
        /*0df8*/ 	.word	0x000000ff
        /*0dfc*/ 	.word	0x00000000
        /*0e00*/ 	.short	0x010a
        /*0e02*/ 	.byte	0x05
	.zero		1


	//   ....[209]....
        /*0e04*/ 	.word	0x00004120
        /*0e08*/ 	.word	0x000000ff
        /*0e0c*/ 	.word	0x00000000
        /*0e10*/ 	.short	0x010a
        /*0e12*/ 	.byte	0x05
	.zero		1


	//   ....[210]....
        /*0e14*/ 	.word	0x000041b0
        /*0e18*/ 	.word	0x000000ff
        /*0e1c*/ 	.word	0x00000000
        /*0e20*/ 	.short	0x010a
        /*0e22*/ 	.byte	0x05
	.zero		1


	//   ....[211]....
        /*0e24*/ 	.word	0x00004240
        /*0e28*/ 	.word	0x000000ff
        /*0e2c*/ 	.word	0x00000000
        /*0e30*/ 	.short	0x010a
        /*0e32*/ 	.byte	0x05
	.zero		1


	//   ....[212]....
        /*0e34*/ 	.word	0x000042d0
        /*0e38*/ 	.word	0x000000ff
        /*0e3c*/ 	.word	0x00000000
        /*0e40*/ 	.short	0x010a
        /*0e42*/ 	.byte	0x05
	.zero		1


	//   ....[213]....
        /*0e44*/ 	.word	0x00004360
        /*0e48*/ 	.word	0x000000ff
        /*0e4c*/ 	.word	0x00000000
        /*0e50*/ 	.short	0x010a
        /*0e52*/ 	.byte	0x05
	.zero		1


	//   ....[214]....
        /*0e54*/ 	.word	0x000043f0
        /*0e58*/ 	.word	0x000000ff
        /*0e5c*/ 	.word	0x00000000
        /*0e60*/ 	.short	0x010a
        /*0e62*/ 	.byte	0x05
	.zero		1


	//   ....[215]....
        /*0e64*/ 	.word	0x00004480
        /*0e68*/ 	.word	0x000000ff
        /*0e6c*/ 	.word	0x00000000
        /*0e70*/ 	.short	0x010a
        /*0e72*/ 	.byte	0x05
	.zero		1


	//   ....[216]....
        /*0e74*/ 	.word	0x00004510
        /*0e78*/ 	.word	0x000000ff
        /*0e7c*/ 	.word	0x00000000
        /*0e80*/ 	.short	0x010a
        /*0e82*/ 	.byte	0x05
	.zero		1


	//   ....[217]....
        /*0e84*/ 	.word	0x000045a0
        /*0e88*/ 	.word	0x000000ff
        /*0e8c*/ 	.word	0x00000000
        /*0e90*/ 	.short	0x010a
        /*0e92*/ 	.byte	0x05
	.zero		1


	//   ....[218]....
        /*0e94*/ 	.word	0x00004630
        /*0e98*/ 	.word	0x000000ff
        /*0e9c*/ 	.word	0x00000000
        /*0ea0*/ 	.short	0x010a
        /*0ea2*/ 	.byte	0x05
	.zero		1


	//   ....[219]....
        /*0ea4*/ 	.word	0x000046c0
        /*0ea8*/ 	.word	0x000000ff
        /*0eac*/ 	.word	0x00000000
        /*0eb0*/ 	.short	0x010a
        /*0eb2*/ 	.byte	0x05
	.zero		1


	//   ....[220]....
        /*0eb4*/ 	.word	0x00004750
        /*0eb8*/ 	.word	0x000000ff
        /*0ebc*/ 	.word	0x00000000
        /*0ec0*/ 	.short	0x010a
        /*0ec2*/ 	.byte	0x05
	.zero		1


	//   ....[221]....
        /*0ec4*/ 	.word	0x000047e0
        /*0ec8*/ 	.word	0x000000ff
        /*0ecc*/ 	.word	0x00000000
        /*0ed0*/ 	.short	0x010a
        /*0ed2*/ 	.byte	0x05
	.zero		1


	//   ....[222]....
        /*0ed4*/ 	.word	0x00004870
        /*0ed8*/ 	.word	0x000000ff
        /*0edc*/ 	.word	0x00000000
        /*0ee0*/ 	.short	0x010a
        /*0ee2*/ 	.byte	0x05
	.zero		1


	//   ....[223]....
        /*0ee4*/ 	.word	0x00004900
        /*0ee8*/ 	.word	0x000000ff
        /*0eec*/ 	.word	0x00000000
        /*0ef0*/ 	.short	0x010a
        /*0ef2*/ 	.byte	0x05
	.zero		1


	//   ....[224]....
        /*0ef4*/ 	.word	0x00004990
        /*0ef8*/ 	.word	0x000000ff
        /*0efc*/ 	.word	0x00000000
        /*0f00*/ 	.short	0x010a
        /*0f02*/ 	.byte	0x05
	.zero		1


	//   ....[225]....
        /*0f04*/ 	.word	0x00004a20
        /*0f08*/ 	.word	0x000000ff
        /*0f0c*/ 	.word	0x00000000
        /*0f10*/ 	.short	0x010a
        /*0f12*/ 	.byte	0x05
	.zero		1


	//   ....[226]....
        /*0f14*/ 	.word	0x00004ab0
        /*0f18*/ 	.word	0x000000ff
        /*0f1c*/ 	.word	0x00000000
        /*0f20*/ 	.short	0x010a
        /*0f22*/ 	.byte	0x05
	.zero		1


	//   ....[227]....
        /*0f24*/ 	.word	0x00004b40
        /*0f28*/ 	.word	0x000000ff
        /*0f2c*/ 	.word	0x00000000
        /*0f30*/ 	.short	0x010a
        /*0f32*/ 	.byte	0x05
	.zero		1


	//   ....[228]....
        /*0f34*/ 	.word	0x00004bd0
        /*0f38*/ 	.word	0x000000ff
        /*0f3c*/ 	.word	0x00000000
        /*0f40*/ 	.short	0x010a
        /*0f42*/ 	.byte	0x05
	.zero		1


	//   ....[229]....
        /*0f44*/ 	.word	0x00004c60
        /*0f48*/ 	.word	0x000000ff
        /*0f4c*/ 	.word	0x00000000
        /*0f50*/ 	.short	0x010a
        /*0f52*/ 	.byte	0x05
	.zero		1


	//   ....[230]....
        /*0f54*/ 	.word	0x00004cf0
        /*0f58*/ 	.word	0x000000ff
        /*0f5c*/ 	.word	0x00000000
        /*0f60*/ 	.short	0x010a
        /*0f62*/ 	.byte	0x05
	.zero		1


	//   ....[231]....
        /*0f64*/ 	.word	0x00004d80
        /*0f68*/ 	.word	0x000000ff
        /*0f6c*/ 	.word	0x00000000
        /*0f70*/ 	.short	0x010a
        /*0f72*/ 	.byte	0x05
	.zero		1


	//   ....[232]....
        /*0f74*/ 	.word	0x00004e10
        /*0f78*/ 	.word	0x000000ff
        /*0f7c*/ 	.word	0x00000000
        /*0f80*/ 	.short	0x010a
        /*0f82*/ 	.byte	0x05
	.zero		1


	//   ....[233]....
        /*0f84*/ 	.word	0x00004ea0
        /*0f88*/ 	.word	0x000000ff
        /*0f8c*/ 	.word	0x00000000
        /*0f90*/ 	.short	0x010a
        /*0f92*/ 	.byte	0x05
	.zero		1


	//   ....[234]....
        /*0f94*/ 	.word	0x00004f30
        /*0f98*/ 	.word	0x000000ff
        /*0f9c*/ 	.word	0x00000000
        /*0fa0*/ 	.short	0x010a
        /*0fa2*/ 	.byte	0x05
	.zero		1


	//   ....[235]....
        /*0fa4*/ 	.word	0x00004fc0
        /*0fa8*/ 	.word	0x000000ff
        /*0fac*/ 	.word	0x00000000
        /*0fb0*/ 	.short	0x010a
        /*0fb2*/ 	.byte	0x05
	.zero		1


	//   ....[236]....
        /*0fb4*/ 	.word	0x00005050
        /*0fb8*/ 	.word	0x000000ff
        /*0fbc*/ 	.word	0x00000000
        /*0fc0*/ 	.short	0x010a
        /*0fc2*/ 	.byte	0x05
	.zero		1


	//   ....[237]....
        /*0fc4*/ 	.word	0x000050e0
        /*0fc8*/ 	.word	0x000000ff
        /*0fcc*/ 	.word	0x00000000
        /*0fd0*/ 	.short	0x010a
        /*0fd2*/ 	.byte	0x05
	.zero		1


	//   ....[238]....
        /*0fd4*/ 	.word	0x00005170
        /*0fd8*/ 	.word	0x000000ff
        /*0fdc*/ 	.word	0x00000000
        /*0fe0*/ 	.short	0x010a
        /*0fe2*/ 	.byte	0x05
	.zero		1


	//   ....[239]....
        /*0fe4*/ 	.word	0x00005200
        /*0fe8*/ 	.word	0x000000ff
        /*0fec*/ 	.word	0x00000000
        /*0ff0*/ 	.short	0x010a
        /*0ff2*/ 	.byte	0x05
	.zero		1


	//   ....[240]....
        /*0ff4*/ 	.word	0x00005290
        /*0ff8*/ 	.word	0x000000ff
        /*0ffc*/ 	.word	0x00000000
        /*1000*/ 	.short	0x010a
        /*1002*/ 	.byte	0x05
	.zero		1


	//   ....[241]....
        /*1004*/ 	.word	0x00005320
        /*1008*/ 	.word	0x000000ff
        /*100c*/ 	.word	0x00000000
        /*1010*/ 	.short	0x010a
        /*1012*/ 	.byte	0x05
	.zero		1


	//   ....[242]....
        /*1014*/ 	.word	0x000053b0
        /*1018*/ 	.word	0x000000ff
        /*101c*/ 	.word	0x00000000
        /*1020*/ 	.short	0x010a
        /*1022*/ 	.byte	0x05
	.zero		1


	//   ....[243]....
        /*1024*/ 	.word	0x00005440
        /*1028*/ 	.word	0x000000ff
        /*102c*/ 	.word	0x00000000
        /*1030*/ 	.short	0x010a
        /*1032*/ 	.byte	0x05
	.zero		1


	//   ....[244]....
        /*1034*/ 	.word	0x000054d0
        /*1038*/ 	.word	0x000000ff
        /*103c*/ 	.word	0x00000000
        /*1040*/ 	.short	0x010a
        /*1042*/ 	.byte	0x05
	.zero		1


	//   ....[245]....
        /*1044*/ 	.word	0x00005560
        /*1048*/ 	.word	0x000000ff
        /*104c*/ 	.word	0x00000000
        /*1050*/ 	.short	0x010a
        /*1052*/ 	.byte	0x05
	.zero		1


	//   ....[246]....
        /*1054*/ 	.word	0x000055f0
        /*1058*/ 	.word	0x000000ff
        /*105c*/ 	.word	0x00000000
        /*1060*/ 	.short	0x010a
        /*1062*/ 	.byte	0x05
	.zero		1


	//   ....[247]....
        /*1064*/ 	.word	0x00005690
        /*1068*/ 	.word	0x00000000
        /*106c*/ 	.word	0x00000000
        /*1070*/ 	.short	0x010a
        /*1072*/ 	.byte	0xff
	.zero		1


	//   ....[248]....
        /*1074*/ 	.word	0x000057c0
        /*1078*/ 	.word	0x00000000
        /*107c*/ 	.word	0x00000500
        /*1080*/ 	.short	0x010a
        /*1082*/ 	.byte	0xff
	.zero		1


	//   ....[249]....
        /*1084*/ 	.word	0x00005830
        /*1088*/ 	.word	0x00000004
        /*108c*/ 	.word	0x00000000
        /*1090*/ 	.short	0x0101
        /*1092*/ 	.byte	0xff
	.zero		1


	//   ....[250]....
        /*1094*/ 	.word	0x00005850
        /*1098*/ 	.word	0x000000ff
        /*109c*/ 	.word	0x000004b0
        /*10a0*/ 	.short	0x010a
        /*10a2*/ 	.byte	0x05
	.zero		1


	//   ....[251]....
        /*10a4*/ 	.word	0x00005970
        /*10a8*/ 	.word	0x00000000
        /*10ac*/ 	.word	0x000004a0
        /*10b0*/ 	.short	0x010a
        /*10b2*/ 	.byte	0xff
	.zero		1


	//   ....[252]....
        /*10b4*/ 	.word	0x00005a70
        /*10b8*/ 	.word	0x00000000
        /*10bc*/ 	.word	0x00000000
        /*10c0*/ 	.short	0x0101
        /*10c2*/ 	.byte	0xff
	.zero		1


	//   ....[253]....
        /*10c4*/ 	.word	0x00005b00
        /*10c8*/ 	.word	0x000000ff
        /*10cc*/ 	.word	0x000004b0
        /*10d0*/ 	.short	0x0106
        /*10d2*/ 	.byte	0x05
	.zero		1


	//   ....[254]....
        /*10d4*/ 	.word	0x00005b20
        /*10d8*/ 	.word	0x000000ff
        /*10dc*/ 	.word	0x000004b0
        /*10e0*/ 	.short	0x010a
        /*10e2*/ 	.byte	0x05
	.zero		1


	//   ....[255]....
        /*10e4*/ 	.word	0x00005bb0
        /*10e8*/ 	.word	0x000000ff
        /*10ec*/ 	.word	0x000004b0
        /*10f0*/ 	.short	0x0106
        /*10f2*/ 	.byte	0x04
	.zero		1


	//   ....[0]....
        /*10f4*/ 	.word	0x00005bf0
        /*10f8*/ 	.word	0x00000000
        /*10fc*/ 	.word	0x000004b0
        /*1100*/ 	.short	0x010a
        /*1102*/ 	.byte	0xff
	.zero		1


	//   ....[1]....
        /*1104*/ 	.word	0x00005e30
        /*1108*/ 	.word	0x000000ff
        /*110c*/ 	.word	0x00000008
        /*1110*/ 	.short	0x010a
        /*1112*/ 	.byte	0x06
	.zero		1


	//   ....[2]....
        /*1114*/ 	.word	0x00005e50
        /*1118*/ 	.word	0x000000ff
        /*111c*/ 	.word	0x00000008
        /*1120*/ 	.short	0x010a
        /*1122*/ 	.byte	0x06
	.zero		1


	//   ....[3]....
        /*1124*/ 	.word	0x00005fe0
        /*1128*/ 	.word	0x000000ff
        /*112c*/ 	.word	0x00000008
        /*1130*/ 	.short	0x010a
        /*1132*/ 	.byte	0x06
	.zero		1


	//   ....[4]....
        /*1134*/ 	.word	0x00006000
        /*1138*/ 	.word	0x000000ff
        /*113c*/ 	.word	0x00000008
        /*1140*/ 	.short	0x010a
        /*1142*/ 	.byte	0x06
	.zero		1


	//   ....[5]....
        /*1144*/ 	.word	0x000060c0
        /*1148*/ 	.word	0x000000ff
        /*114c*/ 	.word	0x00000000
        /*1150*/ 	.short	0x0101
        /*1152*/ 	.byte	0x07
	.zero		1


	//   ....[6]....
        /*1154*/ 	.word	0x000063a0
        /*1158*/ 	.word	0x00000000
        /*115c*/ 	.word	0x000004a0
        /*1160*/ 	.short	0x010a
        /*1162*/ 	.byte	0xff
	.zero		1


	//   ....[7]....
        /*1164*/ 	.word	0x00006460
        /*1168*/ 	.word	0x00000000
        /*116c*/ 	.word	0x00000000
        /*1170*/ 	.short	0x0101
        /*1172*/ 	.byte	0xff
	.zero		1


	//   ....[8]....
        /*1174*/ 	.word	0x00006510
        /*1178*/ 	.word	0x000000ff
        /*117c*/ 	.word	0x00000000
        /*1180*/ 	.short	0x010a
        /*1182*/ 	.byte	0x06
	.zero		1


	//   ....[9]....
        /*1184*/ 	.word	0x00006520
        /*1188*/ 	.word	0x000000ff
        /*118c*/ 	.word	0x000004e0
        /*1190*/ 	.short	0x010a
        /*1192*/ 	.byte	0x0b
	.zero		1


	//   ....[10]....
        /*1194*/ 	.word	0x000065e0
        /*1198*/ 	.word	0x000000ff
        /*119c*/ 	.word	0x00000000
        /*11a0*/ 	.short	0x010a
        /*11a2*/ 	.byte	0x09
	.zero		1


	//   ....[11]....
        /*11a4*/ 	.word	0x00006720
        /*11a8*/ 	.word	0x000000ff
        /*11ac*/ 	.word	0x00000000
        /*11b0*/ 	.short	0x010a
        /*11b2*/ 	.byte	0x06
	.zero		1


	//   ....[12]....
        /*11b4*/ 	.word	0x00006920
        /*11b8*/ 	.word	0x000000ff
        /*11bc*/ 	.word	0x00000000
        /*11c0*/ 	.short	0x010a
        /*11c2*/ 	.byte	0x07
	.zero		1


	//   ....[13]....
        /*11c4*/ 	.word	0x000069b0
        /*11c8*/ 	.word	0x000000ff
        /*11cc*/ 	.word	0x00000000
        /*11d0*/ 	.short	0x010a
        /*11d2*/ 	.byte	0x07
	.zero		1


	//   ....[14]....
        /*11d4*/ 	.word	0x00006a40
        /*11d8*/ 	.word	0x000000ff
        /*11dc*/ 	.word	0x00000000
        /*11e0*/ 	.short	0x010a
        /*11e2*/ 	.byte	0x07
	.zero		1


	//   ....[15]....
        /*11e4*/ 	.word	0x00006ae0
        /*11e8*/ 	.word	0x00000000
        /*11ec*/ 	.word	0x00000000
        /*11f0*/ 	.short	0x010a
        /*11f2*/ 	.byte	0xff
	.zero		1


	//   ....[16]....
        /*11f4*/ 	.word	0x00006b20
        /*11f8*/ 	.word	0x00000000
        /*11fc*/ 	.word	0x00000000
        /*1200*/ 	.short	0x010a
        /*1202*/ 	.byte	0xff
	.zero		1


	//   ....[17]....
        /*1204*/ 	.word	0x00006b90
        /*1208*/ 	.word	0x000000ff
        /*120c*/ 	.word	0x00000000
        /*1210*/ 	.short	0x0101
        /*1212*/ 	.byte	0x05
	.zero		1


	//   ....[18]....
        /*1214*/ 	.word	0x00006bd0
        /*1218*/ 	.word	0x000000ff
        /*121c*/ 	.word	0x00000520
        /*1220*/ 	.short	0x010a
        /*1222*/ 	.byte	0x08
	.zero		1


	//   ....[19]....
        /*1224*/ 	.word	0x00006c20
        /*1228*/ 	.word	0x000000ff
        /*122c*/ 	.word	0x00000000
        /*1230*/ 	.short	0x0101
        /*1232*/ 	.byte	0x05
	.zero		1


	//   ....[20]....
        /*1234*/ 	.word	0x00007030
        /*1238*/ 	.word	0x00000000
        /*123c*/ 	.word	0x000004a0
        /*1240*/ 	.short	0x010a
        /*1242*/ 	.byte	0xff
	.zero		1


	//   ....[21]....
        /*1244*/ 	.word	0x00007120
        /*1248*/ 	.word	0x00000000
        /*124c*/ 	.word	0x00000000
        /*1250*/ 	.short	0x0101
        /*1252*/ 	.byte	0xff
	.zero		1


	//   ....[22]....
        /*1254*/ 	.word	0x00007440
        /*1258*/ 	.word	0x000000ff
        /*125c*/ 	.word	0x00000498
        /*1260*/ 	.short	0x010a
        /*1262*/ 	.byte	0x06
	.zero		1


	//   ....[23]....
        /*1264*/ 	.word	0x000075c0
        /*1268*/ 	.word	0x000000ff
        /*126c*/ 	.word	0x00000488
        /*1270*/ 	.short	0x010a
        /*1272*/ 	.byte	0x06
	.zero		1


	//   ....[24]....
        /*1274*/ 	.word	0x000078f0
        /*1278*/ 	.word	0x000000ff
        /*127c*/ 	.word	0x00000480
        /*1280*/ 	.short	0x010b
        /*1282*/ 	.byte	0x06
	.zero		1


	//   ....[25]....
        /*1284*/ 	.word	0x00007910
        /*1288*/ 	.word	0x000000ff
        /*128c*/ 	.word	0x00000000
        /*1290*/ 	.short	0x0101
        /*1292*/ 	.byte	0x25
	.zero		1


	//   ....[26]....
        /*1294*/ 	.word	0x00007950
        /*1298*/ 	.word	0x00000000
        /*129c*/ 	.word	0x00000488
        /*12a0*/ 	.short	0x010a
        /*12a2*/ 	.byte	0xff
	.zero		1


	//   ....[27]....
        /*12a4*/ 	.word	0x00007cc0
        /*12a8*/ 	.word	0x00000000
        /*12ac*/ 	.word	0x000004a0
        /*12b0*/ 	.short	0x010a
        /*12b2*/ 	.byte	0xff
	.zero		1


	//   ....[28]....
        /*12b4*/ 	.word	0x00007dd0
        /*12b8*/ 	.word	0x00000000
        /*12bc*/ 	.word	0x00000000
        /*12c0*/ 	.short	0x0101
        /*12c2*/ 	.byte	0xff
	.zero		1


	//   ....[29]....
        /*12c4*/ 	.word	0x00008740
        /*12c8*/ 	.word	0x000000ff
        /*12cc*/ 	.word	0x00000480
        /*12d0*/ 	.short	0x010a
        /*12d2*/ 	.byte	0x2b
	.zero		1


	//   ....[30]....
        /*12d4*/ 	.word	0x00008750
        /*12d8*/ 	.word	0x00000071
        /*12dc*/ 	.word	0x000004c0
        /*12e0*/ 	.short	0x010a
        /*12e2*/ 	.byte	0xff
	.zero		1


	//   ....[31]....
        /*12e4*/ 	.word	0x000088a0
        /*12e8*/ 	.word	0x000000ff
        /*12ec*/ 	.word	0x00000480
        /*12f0*/ 	.short	0x010a
        /*12f2*/ 	.byte	0x2b
	.zero		1


	//   ....[32]....
        /*12f4*/ 	.word	0x00008980
        /*12f8*/ 	.word	0x000000ff
        /*12fc*/ 	.word	0x00000000
        /*1300*/ 	.short	0x0101
        /*1302*/ 	.byte	0x04
	.zero		1


	//   ....[33]....
        /*1304*/ 	.word	0x000089e0
        /*1308*/ 	.word	0x00000071
        /*130c*/ 	.word	0x000004c0
        /*1310*/ 	.short	0x010a
        /*1312*/ 	.byte	0xff
	.zero		1


	//   ....[34]....
        /*1314*/ 	.word	0x00008c80
        /*1318*/ 	.word	0x00000071
        /*131c*/ 	.word	0x00000000
        /*1320*/ 	.short	0x0101
        /*1322*/ 	.byte	0xff
	.zero		1


	//   ....[35]....
        /*1324*/ 	.word	0x00009620
        /*1328*/ 	.word	0x00000003
        /*132c*/ 	.word	0x00000510
        /*1330*/ 	.short	0x010a
        /*1332*/ 	.byte	0xff
	.zero		1


	//   ....[36]....
        /*1334*/ 	.word	0x00009680
        /*1338*/ 	.word	0x00000002
        /*133c*/ 	.word	0x00000240
        /*1340*/ 	.short	0x010a
        /*1342*/ 	.byte	0xff
	.zero		1


	//   ....[37]....
        /*1344*/ 	.word	0x000096e0
        /*1348*/ 	.word	0x00000002
        /*134c*/ 	.word	0x00000240
        /*1350*/ 	.short	0x010a
        /*1352*/ 	.byte	0xff
	.zero		1


	//   ....[38]....
        /*1354*/ 	.word	0x00009730
        /*1358*/ 	.word	0x00000002
        /*135c*/ 	.word	0x000004a0
        /*1360*/ 	.short	0x010a
        /*1362*/ 	.byte	0xff
	.zero		1


	//   ....[39]....
        /*1364*/ 	.word	0x00009790
        /*1368*/ 	.word	0x00000000
        /*136c*/ 	.word	0x00000000
        /*1370*/ 	.short	0x010a
        /*1372*/ 	.byte	0xff
	.zero		1


	//   ....[40]....
        /*1374*/ 	.word	0x000097f0
        /*1378*/ 	.word	0x00000000
        /*137c*/ 	.word	0x00000000
        /*1380*/ 	.short	0x010a
        /*1382*/ 	.byte	0xff
	.zero		1


	//   ....[41]....
        /*1384*/ 	.word	0x00009850
        /*1388*/ 	.word	0x00000000
        /*138c*/ 	.word	0x00000000
        /*1390*/ 	.short	0x010a
        /*1392*/ 	.byte	0xff
	.zero		1


	//   ....[42]....
        /*1394*/ 	.word	0x000098b0
        /*1398*/ 	.word	0x00000000
        /*139c*/ 	.word	0x00000000
        /*13a0*/ 	.short	0x010a
        /*13a2*/ 	.byte	0xff
	.zero		1


	//   ....[43]....
        /*13a4*/ 	.word	0x00009910
        /*13a8*/ 	.word	0x00000000
        /*13ac*/ 	.word	0x00000000
        /*13b0*/ 	.short	0x010a
        /*13b2*/ 	.byte	0xff
	.zero		1


	//   ....[44]....
        /*13b4*/ 	.word	0x00009970
        /*13b8*/ 	.word	0x00000000
        /*13bc*/ 	.word	0x00000000
        /*13c0*/ 	.short	0x010a
        /*13c2*/ 	.byte	0xff
	.zero		1


	//   ....[45]....
        /*13c4*/ 	.word	0x000099d0
        /*13c8*/ 	.word	0x00000000
        /*13cc*/ 	.word	0x00000000
        /*13d0*/ 	.short	0x010a
        /*13d2*/ 	.byte	0xff
	.zero		1


	//   ....[46]....
        /*13d4*/ 	.word	0x00009a30
        /*13d8*/ 	.word	0x00000000
        /*13dc*/ 	.word	0x00000000
        /*13e0*/ 	.short	0x010a
        /*13e2*/ 	.byte	0xff
	.zero		1


	//   ....[47]....
        /*13e4*/ 	.word	0x00009a90
        /*13e8*/ 	.word	0x00000000
        /*13ec*/ 	.word	0x00000000
        /*13f0*/ 	.short	0x010a
        /*13f2*/ 	.byte	0xff
	.zero		1


	//   ....[48]....
        /*13f4*/ 	.word	0x00009af0
        /*13f8*/ 	.word	0x00000000
        /*13fc*/ 	.word	0x00000000
        /*1400*/ 	.short	0x010a
        /*1402*/ 	.byte	0xff
	.zero		1


	//   ....[49]....
        /*1404*/ 	.word	0x00009b50
        /*1408*/ 	.word	0x00000000
        /*140c*/ 	.word	0x00000000
        /*1410*/ 	.short	0x010a
        /*1412*/ 	.byte	0xff
	.zero		1


	//   ....[50]....
        /*1414*/ 	.word	0x00009bb0
        /*1418*/ 	.word	0x00000000
        /*141c*/ 	.word	0x00000000
        /*1420*/ 	.short	0x010a
        /*1422*/ 	.byte	0xff
	.zero		1


	//   ....[51]....
        /*1424*/ 	.word	0x00009c10
        /*1428*/ 	.word	0x00000000
        /*142c*/ 	.word	0x00000000
        /*1430*/ 	.short	0x010a
        /*1432*/ 	.byte	0xff
	.zero		1


	//   ....[52]....
        /*1434*/ 	.word	0x00009c70
        /*1438*/ 	.word	0x00000000
        /*143c*/ 	.word	0x00000000
        /*1440*/ 	.short	0x010a
        /*1442*/ 	.byte	0xff
	.zero		1


	//   ....[53]....
        /*1444*/ 	.word	0x00009cd0
        /*1448*/ 	.word	0x00000000
        /*144c*/ 	.word	0x00000000
        /*1450*/ 	.short	0x010a
        /*1452*/ 	.byte	0xff
	.zero		1


	//   ....[54]....
        /*1454*/ 	.word	0x00009d30
        /*1458*/ 	.word	0x00000000
        /*145c*/ 	.word	0x00000000
        /*1460*/ 	.short	0x010a
        /*1462*/ 	.byte	0xff
	.zero		1


	//   ....[55]....
        /*1464*/ 	.word	0x00009d90
        /*1468*/ 	.word	0x00000000
        /*146c*/ 	.word	0x00000000
        /*1470*/ 	.short	0x010a
        /*1472*/ 	.byte	0xff
	.zero		1


	//   ....[56]....
        /*1474*/ 	.word	0x00009df0
        /*1478*/ 	.word	0x00000000
        /*147c*/ 	.word	0x00000000
        /*1480*/ 	.short	0x010a
        /*1482*/ 	.byte	0xff
	.zero		1


	//   ....[57]....
        /*1484*/ 	.word	0x00009e50
        /*1488*/ 	.word	0x00000000
        /*148c*/ 	.word	0x00000000
        /*1490*/ 	.short	0x010a
        /*1492*/ 	.byte	0xff
	.zero		1


	//   ....[58]....
        /*1494*/ 	.word	0x00009eb0
        /*1498*/ 	.word	0x00000000
        /*149c*/ 	.word	0x00000000
        /*14a0*/ 	.short	0x010a
        /*14a2*/ 	.byte	0xff
	.zero		1


	//   ....[59]....
        /*14a4*/ 	.word	0x00009f10
        /*14a8*/ 	.word	0x00000000
        /*14ac*/ 	.word	0x00000000
        /*14b0*/ 	.short	0x010a
        /*14b2*/ 	.byte	0xff
	.zero		1


	//   ....[60]....
        /*14b4*/ 	.word	0x00009f70
        /*14b8*/ 	.word	0x00000000
        /*14bc*/ 	.word	0x00000000
        /*14c0*/ 	.short	0x010a
        /*14c2*/ 	.byte	0xff
	.zero		1


	//   ....[61]....
        /*14c4*/ 	.word	0x00009fd0
        /*14c8*/ 	.word	0x00000000
        /*14cc*/ 	.word	0x00000000
        /*14d0*/ 	.short	0x010a
        /*14d2*/ 	.byte	0xff
	.zero		1


	//   ....[62]....
        /*14d4*/ 	.word	0x0000a030
        /*14d8*/ 	.word	0x00000000
        /*14dc*/ 	.word	0x00000000
        /*14e0*/ 	.short	0x010a
        /*14e2*/ 	.byte	0xff
	.zero		1


	//   ....[63]....
        /*14e4*/ 	.word	0x0000a090
        /*14e8*/ 	.word	0x00000000
        /*14ec*/ 	.word	0x00000000
        /*14f0*/ 	.short	0x010a
        /*14f2*/ 	.byte	0xff
	.zero		1


	//   ....[64]....
        /*14f4*/ 	.word	0x0000a0f0
        /*14f8*/ 	.word	0x00000000
        /*14fc*/ 	.word	0x00000000
        /*1500*/ 	.short	0x010a
        /*1502*/ 	.byte	0xff
	.zero		1


	//   ....[65]....
        /*1504*/ 	.word	0x0000a150
        /*1508*/ 	.word	0x00000000
        /*150c*/ 	.word	0x00000000
        /*1510*/ 	.short	0x010a
        /*1512*/ 	.byte	0xff
	.zero		1


	//   ....[66]....
        /*1514*/ 	.word	0x0000a1b0
        /*1518*/ 	.word	0x00000000
        /*151c*/ 	.word	0x00000000
        /*1520*/ 	.short	0x010a
        /*1522*/ 	.byte	0xff
	.zero		1


	//   ....[67]....
        /*1524*/ 	.word	0x0000a210
        /*1528*/ 	.word	0x00000000
        /*152c*/ 	.word	0x00000000
        /*1530*/ 	.short	0x010a
        /*1532*/ 	.byte	0xff
	.zero		1


	//   ....[68]....
        /*1534*/ 	.word	0x0000a270
        /*1538*/ 	.word	0x00000000
        /*153c*/ 	.word	0x00000000
        /*1540*/ 	.short	0x010a
        /*1542*/ 	.byte	0xff
	.zero		1


	//   ....[69]....
        /*1544*/ 	.word	0x0000a2d0
        /*1548*/ 	.word	0x00000000
        /*154c*/ 	.word	0x00000000
        /*1550*/ 	.short	0x010a
        /*1552*/ 	.byte	0xff
	.zero		1


	//   ....[70]....
        /*1554*/ 	.word	0x0000a330
        /*1558*/ 	.word	0x00000000
        /*155c*/ 	.word	0x00000000
        /*1560*/ 	.short	0x010a
        /*1562*/ 	.byte	0xff
	.zero		1


	//   ....[71]....
        /*1564*/ 	.word	0x0000a390
        /*1568*/ 	.word	0x00000000
        /*156c*/ 	.word	0x00000000
        /*1570*/ 	.short	0x010a
        /*1572*/ 	.byte	0xff
	.zero		1


	//   ....[72]....
        /*1574*/ 	.word	0x0000a3f0
        /*1578*/ 	.word	0x00000000
        /*157c*/ 	.word	0x00000000
        /*1580*/ 	.short	0x010a
        /*1582*/ 	.byte	0xff
	.zero		1


	//   ....[73]....
        /*1584*/ 	.word	0x0000a450
        /*1588*/ 	.word	0x00000000
        /*158c*/ 	.word	0x00000000
        /*1590*/ 	.short	0x010a
        /*1592*/ 	.byte	0xff
	.zero		1


	//   ....[74]....
        /*1594*/ 	.word	0x0000a4b0
        /*1598*/ 	.word	0x00000000
        /*159c*/ 	.word	0x00000000
        /*15a0*/ 	.short	0x010a
        /*15a2*/ 	.byte	0xff
	.zero		1


	//   ....[75]....
        /*15a4*/ 	.word	0x0000a510
        /*15a8*/ 	.word	0x00000000
        /*15ac*/ 	.word	0x00000000
        /*15b0*/ 	.short	0x010a
        /*15b2*/ 	.byte	0xff
	.zero		1


	//   ....[76]....
        /*15b4*/ 	.word	0x0000a570
        /*15b8*/ 	.word	0x00000000
        /*15bc*/ 	.word	0x00000000
        /*15c0*/ 	.short	0x010a
        /*15c2*/ 	.byte	0xff
	.zero		1


	//   ....[77]....
        /*15c4*/ 	.word	0x0000a5d0
        /*15c8*/ 	.word	0x00000000
        /*15cc*/ 	.word	0x00000000
        /*15d0*/ 	.short	0x010a
        /*15d2*/ 	.byte	0xff
	.zero		1


	//   ....[78]....
        /*15d4*/ 	.word	0x0000a630
        /*15d8*/ 	.word	0x00000000
        /*15dc*/ 	.word	0x00000000
        /*15e0*/ 	.short	0x010a
        /*15e2*/ 	.byte	0xff
	.zero		1


	//   ....[79]....
        /*15e4*/ 	.word	0x0000a690
        /*15e8*/ 	.word	0x00000000
        /*15ec*/ 	.word	0x00000000
        /*15f0*/ 	.short	0x010a
        /*15f2*/ 	.byte	0xff
	.zero		1


	//   ....[80]....
        /*15f4*/ 	.word	0x0000a6f0
        /*15f8*/ 	.word	0x00000000
        /*15fc*/ 	.word	0x00000000
        /*1600*/ 	.short	0x010a
        /*1602*/ 	.byte	0xff
	.zero		1


	//   ....[81]....
        /*1604*/ 	.word	0x0000a750
        /*1608*/ 	.word	0x00000000
        /*160c*/ 	.word	0x00000000
        /*1610*/ 	.short	0x010a
        /*1612*/ 	.byte	0xff
	.zero		1


	//   ....[82]....
        /*1614*/ 	.word	0x0000a7b0
        /*1618*/ 	.word	0x00000000
        /*161c*/ 	.word	0x00000000
        /*1620*/ 	.short	0x010a
        /*1622*/ 	.byte	0xff
	.zero		1


	//   ....[83]....
        /*1624*/ 	.word	0x0000a810
        /*1628*/ 	.word	0x00000000
        /*162c*/ 	.word	0x00000000
        /*1630*/ 	.short	0x010a
        /*1632*/ 	.byte	0xff
	.zero		1


	//   ....[84]....
        /*1634*/ 	.word	0x0000a870
        /*1638*/ 	.word	0x00000000
        /*163c*/ 	.word	0x00000000
        /*1640*/ 	.short	0x010a
        /*1642*/ 	.byte	0xff
	.zero		1


	//   ....[85]....
        /*1644*/ 	.word	0x0000a8d0
        /*1648*/ 	.word	0x00000000
        /*164c*/ 	.word	0x00000000
        /*1650*/ 	.short	0x010a
        /*1652*/ 	.byte	0xff
	.zero		1


	//   ....[86]....
        /*1654*/ 	.word	0x0000a930
        /*1658*/ 	.word	0x00000000
        /*165c*/ 	.word	0x00000000
        /*1660*/ 	.short	0x010a
        /*1662*/ 	.byte	0xff
	.zero		1


	//   ....[87]....
        /*1664*/ 	.word	0x0000a990
        /*1668*/ 	.word	0x00000000
        /*166c*/ 	.word	0x00000000
        /*1670*/ 	.short	0x010a
        /*1672*/ 	.byte	0xff
	.zero		1


	//   ....[88]....
        /*1674*/ 	.word	0x0000a9f0
        /*1678*/ 	.word	0x00000000
        /*167c*/ 	.word	0x00000000
        /*1680*/ 	.short	0x010a
        /*1682*/ 	.byte	0xff
	.zero		1


	//   ....[89]....
        /*1684*/ 	.word	0x0000aa50
        /*1688*/ 	.word	0x00000000
        /*168c*/ 	.word	0x00000000
        /*1690*/ 	.short	0x010a
        /*1692*/ 	.byte	0xff
	.zero		1


	//   ....[90]....
        /*1694*/ 	.word	0x0000aab0
        /*1698*/ 	.word	0x00000000
        /*169c*/ 	.word	0x00000000
        /*16a0*/ 	.short	0x010a
        /*16a2*/ 	.byte	0xff
	.zero		1


	//   ....[91]....
        /*16a4*/ 	.word	0x0000ab10
        /*16a8*/ 	.word	0x00000000
        /*16ac*/ 	.word	0x00000000
        /*16b0*/ 	.short	0x010a
        /*16b2*/ 	.byte	0xff
	.zero		1


	//   ....[92]....
        /*16b4*/ 	.word	0x0000ab70
        /*16b8*/ 	.word	0x00000000
        /*16bc*/ 	.word	0x00000000
        /*16c0*/ 	.short	0x010a
        /*16c2*/ 	.byte	0xff
	.zero		1


	//   ....[93]....
        /*16c4*/ 	.word	0x0000abd0
        /*16c8*/ 	.word	0x00000000
        /*16cc*/ 	.word	0x00000000
        /*16d0*/ 	.short	0x010a
        /*16d2*/ 	.byte	0xff
	.zero		1


	//   ....[94]....
        /*16d4*/ 	.word	0x0000ac30
        /*16d8*/ 	.word	0x00000000
        /*16dc*/ 	.word	0x00000000
        /*16e0*/ 	.short	0x010a
        /*16e2*/ 	.byte	0xff
	.zero		1


	//   ....[95]....
        /*16e4*/ 	.word	0x0000ac90
        /*16e8*/ 	.word	0x00000000
        /*16ec*/ 	.word	0x00000000
        /*16f0*/ 	.short	0x010a
        /*16f2*/ 	.byte	0xff
	.zero		1


	//   ....[96]....
        /*16f4*/ 	.word	0x0000acf0
        /*16f8*/ 	.word	0x00000000
        /*16fc*/ 	.word	0x00000000
        /*1700*/ 	.short	0x010a
        /*1702*/ 	.byte	0xff
	.zero		1


	//   ....[97]....
        /*1704*/ 	.word	0x0000ad50
        /*1708*/ 	.word	0x00000000
        /*170c*/ 	.word	0x00000000
        /*1710*/ 	.short	0x010a
        /*1712*/ 	.byte	0xff
	.zero		1


	//   ....[98]....
        /*1714*/ 	.word	0x0000adb0
        /*1718*/ 	.word	0x00000000
        /*171c*/ 	.word	0x00000000
        /*1720*/ 	.short	0x010a
        /*1722*/ 	.byte	0xff
	.zero		1


	//   ....[99]....
        /*1724*/ 	.word	0x0000ae10
        /*1728*/ 	.word	0x00000000
        /*172c*/ 	.word	0x00000000
        /*1730*/ 	.short	0x010a
        /*1732*/ 	.byte	0xff
	.zero		1


	//   ....[100]....
        /*1734*/ 	.word	0x0000ae70
        /*1738*/ 	.word	0x00000000
        /*173c*/ 	.word	0x00000000
        /*1740*/ 	.short	0x010a
        /*1742*/ 	.byte	0xff
	.zero		1


	//   ....[101]....
        /*1744*/ 	.word	0x0000aed0
        /*1748*/ 	.word	0x00000000
        /*174c*/ 	.word	0x00000000
        /*1750*/ 	.short	0x010a
        /*1752*/ 	.byte	0xff
	.zero		1


	//   ....[102]....
        /*1754*/ 	.word	0x0000af30
        /*1758*/ 	.word	0x00000000
        /*175c*/ 	.word	0x00000000
        /*1760*/ 	.short	0x010a
        /*1762*/ 	.byte	0xff
	.zero		1


	//   ....[103]....
        /*1764*/ 	.word	0x0000af90
        /*1768*/ 	.word	0x00000000
        /*176c*/ 	.word	0x00000000
        /*1770*/ 	.short	0x010a
        /*1772*/ 	.byte	0xff
	.zero		1


	//   ....[104]....
        /*1774*/ 	.word	0x0000aff0
        /*1778*/ 	.word	0x00000000
        /*177c*/ 	.word	0x00000000
        /*1780*/ 	.short	0x010a
        /*1782*/ 	.byte	0xff
	.zero		1


	//   ....[105]....
        /*1784*/ 	.word	0x0000b050
        /*1788*/ 	.word	0x00000000
        /*178c*/ 	.word	0x00000000
        /*1790*/ 	.short	0x010a
        /*1792*/ 	.byte	0xff
	.zero		1


	//   ....[106]....
        /*1794*/ 	.word	0x0000b0b0
        /*1798*/ 	.word	0x00000000
        /*179c*/ 	.word	0x00000000
        /*17a0*/ 	.short	0x010a
        /*17a2*/ 	.byte	0xff
	.zero		1


	//   ....[107]....
        /*17a4*/ 	.word	0x0000b110
        /*17a8*/ 	.word	0x00000000
        /*17ac*/ 	.word	0x00000000
        /*17b0*/ 	.short	0x010a
        /*17b2*/ 	.byte	0xff
	.zero		1


	//   ....[108]....
        /*17b4*/ 	.word	0x0000b170
        /*17b8*/ 	.word	0x00000000
        /*17bc*/ 	.word	0x00000000
        /*17c0*/ 	.short	0x010a
        /*17c2*/ 	.byte	0xff
	.zero		1


	//   ....[109]....
        /*17c4*/ 	.word	0x0000b1d0
        /*17c8*/ 	.word	0x00000000
        /*17cc*/ 	.word	0x00000000
        /*17d0*/ 	.short	0x010a
        /*17d2*/ 	.byte	0xff
	.zero		1


	//   ....[110]....
        /*17d4*/ 	.word	0x0000b220
        /*17d8*/ 	.word	0x00000000
        /*17dc*/ 	.word	0x00000500
        /*17e0*/ 	.short	0x010a
        /*17e2*/ 	.byte	0xff
	.zero		1


	//   ....[111]....
        /*17e4*/ 	.word	0x0000b280
        /*17e8*/ 	.word	0x00000000
        /*17ec*/ 	.word	0x000004b0
        /*17f0*/ 	.short	0x010a
        /*17f2*/ 	.byte	0xff
	.zero		1


	//   ....[112]....
        /*17f4*/ 	.word	0x0000b2d0
        /*17f8*/ 	.word	0x00000000
        /*17fc*/ 	.word	0x000004a0
        /*1800*/ 	.short	0x010a
        /*1802*/ 	.byte	0xff
	.zero		1


	//   ....[113]....
        /*1804*/ 	.word	0x0000b330
        /*1808*/ 	.word	0x00000000
        /*180c*/ 	.word	0x000004b0
        /*1810*/ 	.short	0x010a
        /*1812*/ 	.byte	0xff
	.zero		1


	//   ....[114]....
        /*1814*/ 	.word	0x0000b390
        /*1818*/ 	.word	0x00000004
        /*181c*/ 	.word	0x00000008
        /*1820*/ 	.short	0x010a
        /*1822*/ 	.byte	0xff
	.zero		1


	//   ....[115]....
        /*1824*/ 	.word	0x0000b470
        /*1828*/ 	.word	0x00000002
        /*182c*/ 	.word	0x00000008
        /*1830*/ 	.short	0x010a
        /*1832*/ 	.byte	0xff
	.zero		1


	//   ....[116]....
        /*1834*/ 	.word	0x0000b4c0
        /*1838*/ 	.word	0x00000000
        /*183c*/ 	.word	0x000004a0
        /*1840*/ 	.short	0x010a
        /*1842*/ 	.byte	0xff
	.zero		1


	//   ....[117]....
        /*1844*/ 	.word	0x0000b520
        /*1848*/ 	.word	0x00000000
        /*184c*/ 	.word	0x000004e0
        /*1850*/ 	.short	0x010a
        /*1852*/ 	.byte	0xff
	.zero		1


	//   ....[118]....
        /*1854*/ 	.word	0x0000b580
        /*1858*/ 	.word	0x00000000
        /*185c*/ 	.word	0x00000000
        /*1860*/ 	.short	0x010a
        /*1862*/ 	.byte	0xff
	.zero		1


	//   ....[119]....
        /*1864*/ 	.word	0x0000b5e0
        /*1868*/ 	.word	0x00000000
        /*186c*/ 	.word	0x00000000
        /*1870*/ 	.short	0x010a
        /*1872*/ 	.byte	0xff
	.zero		1


	//   ....[120]....
        /*1874*/ 	.word	0x0000b640
        /*1878*/ 	.word	0x00000000
        /*187c*/ 	.word	0x00000000
        /*1880*/ 	.short	0x010a
        /*1882*/ 	.byte	0xff
	.zero		1


	//   ....[121]....
        /*1884*/ 	.word	0x0000b6a0
        /*1888*/ 	.word	0x00000000
        /*188c*/ 	.word	0x00000000
        /*1890*/ 	.short	0x010a
        /*1892*/ 	.byte	0xff
	.zero		1


	//   ....[122]....
        /*1894*/ 	.word	0x0000b700
        /*1898*/ 	.word	0x00000000
        /*189c*/ 	.word	0x00000520
        /*18a0*/ 	.short	0x010a
        /*18a2*/ 	.byte	0xff
	.zero		1


	//   ....[123]....
        /*18a4*/ 	.word	0x0000b750
        /*18a8*/ 	.word	0x00000000
        /*18ac*/ 	.word	0x000004a0
        /*18b0*/ 	.short	0x010a
        /*18b2*/ 	.byte	0xff
	.zero		1


	//   ....[124]....
        /*18b4*/ 	.word	0x0000b7b0
        /*18b8*/ 	.word	0x00000000
        /*18bc*/ 	.word	0x00000498
        /*18c0*/ 	.short	0x010a
        /*18c2*/ 	.byte	0xff
	.zero		1


	//   ....[125]....
        /*18c4*/ 	.word	0x0000b810
        /*18c8*/ 	.word	0x00000003
        /*18cc*/ 	.word	0x00000488
        /*18d0*/ 	.short	0x010a
        /*18d2*/ 	.byte	0xff
	.zero		1


	//   ....[126]....
        /*18d4*/ 	.word	0x0000b860
        /*18d8*/ 	.word	0x00000000
        /*18dc*/ 	.word	0x000004a0
        /*18e0*/ 	.short	0x010a
        /*18e2*/ 	.byte	0xff
	.zero		1


	//   ....[127]....
        /*18e4*/ 	.word	0x0000b8c0
        /*18e8*/ 	.word	0x00000000
        /*18ec*/ 	.word	0x00000480
        /*18f0*/ 	.short	0x010a
        /*18f2*/ 	.byte	0xff
	.zero		1


	//   ....[128]....
        /*18f4*/ 	.word	0x0000b910
        /*18f8*/ 	.word	0x00000071
        /*18fc*/ 	.word	0x000004c0
        /*1900*/ 	.short	0x010a
        /*1902*/ 	.byte	0xff
	.zero		1


	//----- nvinfo : EIATTR_NUM_MBARRIERS
	.align		4
.L_47:
        /*1904*/ 	.byte	0x03, 0x38
        /*1906*/ 	.short	0x00a5


	//----- nvinfo : EIATTR_EXIT_INSTR_OFFSETS
	.align		4
        /*1908*/ 	.byte	0x04, 0x1c
        /*190a*/ 	.short	(.L_49 - .L_48)


	//   ....[0]....
.L_48:
        /*190c*/ 	.word	0x000056c0


	//   ....[1]....
        /*1910*/ 	.word	0x00005bc0


	//   ....[2]....
        /*1914*/ 	.word	0x00005c20


	//   ....[3]....
        /*1918*/ 	.word	0x00006e50


	//   ....[4]....
        /*191c*/ 	.word	0x00007980


	//   ....[5]....
        /*1920*/ 	.word	0x000079c0


	//   ....[6]....
        /*1924*/ 	.word	0x00009610


	//----- nvinfo : EIATTR_MAX_THREADS
	.align		4
.L_49:
        /*1928*/ 	.byte	0x04, 0x05
        /*192a*/ 	.short	(.L_51 - .L_50)
.L_50:
        /*192c*/ 	.word	0x00000100
        /*1930*/ 	.word	0x00000001
        /*1934*/ 	.word	0x00000001


	//----- nvinfo : EIATTR_CRS_STACK_SIZE
	.align		4
.L_51:
        /*1938*/ 	.byte	0x04, 0x1e
        /*193a*/ 	.short	(.L_53 - .L_52)
.L_52:
        /*193c*/ 	.word	0x00000000


	//----- nvinfo : EIATTR_CBANK_PARAM_SIZE
	.align		4
.L_53:
        /*1940*/ 	.byte	0x03, 0x19
        /*1942*/ 	.short	0x0800


	//----- nvinfo : EIATTR_PARAM_CBANK
	.align		4
        /*1944*/ 	.byte	0x04, 0x0a
        /*1946*/ 	.short	(.L_55 - .L_54)
	.align		4
.L_54:
        /*1948*/ 	.word	index@(.nv.constant0._ZN7cutlass13device_kernelINS_4gemm6kernel13GemmUniversalIN4cute5tupleIJiiiiEEENS1_10collective13CollectiveMmaINS1_35MainloopSm100TmaUmmaWarpSpecializedILi72ELi2ELi4ENS5_IJNS4_1CILi2EEENSA_ILi1EEESC_EEEEENS5_IJNSA_ILi128EEENSA_ILi64EEENSA_ILi32EEEEEENS_12float_e4m3_tENS5_IJlSC_lEEESJ_SK_NS4_8TiledMMAINS4_8MMA_AtomIJNS4_10MMA_TraitsINS4_25SM100_MMA_F8F6F4_2x1SM_SSEJSJ_SJ_fSF_SG_NS4_17integral_constantINS4_4UMMA5MajorELSR_0EEESS_NSP_INSQ_7ScaleInELST_0EEESU_EEEEEENS4_6LayoutINS5_IJSC_SC_SC_EEENS5_IJNSA_ILi0EEESZ_SZ_EEEEENS5_IJNS4_10UnderscoreES12_S12_EEEEENS4_18SM100_TMA_2SM_LOADENS4_14ComposedLayoutINS4_7SwizzleILi1ELi4ELi3EEENS4_18smem_ptr_flag_bitsILi8EEENSX_INS5_IJNSA_ILi8EEESH_EEENS5_IJSH_SC_EEEEEEEvNS4_8identityES15_S1F_vS1G_EENS_8epilogue10collective18CollectiveEpilogueINS1I_23Sm100TmaWarpSpecializedILi1ELi1ELi32ELb0ELb0EEEJNS5_IJSG_SG_SH_EEENS5_IJNSX_ISG_SC_EES1O_EEESJ_SK_SJ_SK_NS1I_6fusion15FusionCallbacksIS1M_NS1Q_17LinearCombinationISJ_fSJ_fLNS_15FloatRoundStyleE2EEES1N_S1P_JEEENS4_5SM1004TMEM4LOAD26SM100_TMEM_LOAD_32dp32b32xENS4_13SM90_TMA_LOADENS16_INS17_ILi2ELi4ELi3EEES1A_NSX_INS5_IJS1B_SG_EEENS5_IJSG_SC_EEEEEEENS4_39AutoVectorizingCopyWithAssumedAlignmentILi128EEENS4_14SM90_TMA_STOREES25_S27_S27_EEEvvEEEEvNT_6ParamsE)
        /*194c*/ 	.short	0x0380
        /*194e*/ 	.short	0x0800


	//----- nvinfo : EIATTR_SW_WAR
	.align		4
.L_55:
        /*1950*/ 	.byte	0x04, 0x36
        /*1952*/ 	.short	(.L_57 - .L_56)
.L_56:
        /*1954*/ 	.word	0x00000008
.L_57:


//--------------------- .nv.callgraph             --------------------------
	.section	.nv.callgraph,"",@"SHT_CUDA_CALLGRAPH"
	.align	4
	.sectionentsize	8
	.align		4
        /*0000*/ 	.word	0x00000000
	.align		4
        /*0004*/ 	.word	0xffffffff
	.align		4
        /*0008*/ 	.word	index@(_ZN7cutlass13device_kernelINS_4gemm6kernel13GemmUniversalIN4cute5tupleIJiiiiEEENS1_10collective13CollectiveMmaINS1_35MainloopSm100TmaUmmaWarpSpecializedILi72ELi2ELi4ENS5_IJNS4_1CILi2EEENSA_ILi1EEESC_EEEEENS5_IJNSA_ILi128EEENSA_ILi64EEENSA_ILi32EEEEEENS_12float_e4m3_tENS5_IJlSC_lEEESJ_SK_NS4_8TiledMMAINS4_8MMA_AtomIJNS4_10MMA_TraitsINS4_25SM100_MMA_F8F6F4_2x1SM_SSEJSJ_SJ_fSF_SG_NS4_17integral_constantINS4_4UMMA5MajorELSR_0EEESS_NSP_INSQ_7ScaleInELST_0EEESU_EEEEEENS4_6LayoutINS5_IJSC_SC_SC_EEENS5_IJNSA_ILi0EEESZ_SZ_EEEEENS5_IJNS4_10UnderscoreES12_S12_EEEEENS4_18SM100_TMA_2SM_LOADENS4_14ComposedLayoutINS4_7SwizzleILi1ELi4ELi3EEENS4_18smem_ptr_flag_bitsILi8EEENSX_INS5_IJNSA_ILi8EEESH_EEENS5_IJSH_SC_EEEEEEEvNS4_8identityES15_S1F_vS1G_EENS_8epilogue10collective18CollectiveEpilogueINS1I_23Sm100TmaWarpSpecializedILi1ELi1ELi32ELb0ELb0EEEJNS5_IJSG_SG_SH_EEENS5_IJNSX_ISG_SC_EES1O_EEESJ_SK_SJ_SK_NS1I_6fusion15FusionCallbacksIS1M_NS1Q_17LinearCombinationISJ_fSJ_fLNS_15FloatRoundStyleE2EEES1N_S1P_JEEENS4_5SM1004TMEM4LOAD26SM100_TMEM_LOAD_32dp32b32xENS4_13SM90_TMA_LOADENS16_INS17_ILi2ELi4ELi3EEES1A_NSX_INS5_IJS1B_SG_EEENS5_IJSG_SC_EEEEEEENS4_39AutoVectorizingCopyWithAssumedAlignmentILi128EEENS4_14SM90_TMA_STOREES25_S27_S27_EEEvvEEEEvNT_6ParamsE)
	.align		4
        /*000c*/ 	.word	index@(__assertfail)
	.align		4
        /*0010*/ 	.word	0x00000000
	.align		4
        /*0014*/ 	.word	0xfffffffe
	.align		4
        /*0018*/ 	.word	0x00000000
	.align		4
        /*001c*/ 	.word	0xfffffffd
	.align		4
        /*0020*/ 	.word	0x00000000
	.align		4
        /*0024*/ 	.word	0xfffffffc


//--------------------- .nv.constant4             --------------------------
	.section	.nv.constant4,"a",@progbits
	.align	8
	.align		8
.nv.constant4:
        /*0000*/ 	.dword	__assertfail
	.align		8
        /*0008*/ 	.dword	__unnamed_1
	.align		8
        /*0010*/ 	.dword	__unnamed_2
	.align		8
        /*0018*/ 	.dword	_ZN39_INTERNAL_e928e93e_4_k_cu_6182dd0d_81474cuda3std3__45__cpo5beginE
	.align		8
        /*0020*/ 	.dword	_ZN39_INTERNAL_e928e93e_4_k_cu_6182dd0d_81474cuda3std3__45__cpo3endE
	.align		8
        /*0028*/ 	.dword	_ZN39_INTERNAL_e928e93e_4_k_cu_6182dd0d_81474cuda3std3__45__cpo6cbeginE
	.align		8
        /*0030*/ 	.dword	_ZN39_INTERNAL_e928e93e_4_k_cu_6182dd0d_81474cuda3std3__45__cpo4cendE
	.align		8
        /*0038*/ 	.dword	_ZN39_INTERNAL_e928e93e_4_k_cu_6182dd0d_81474cuda3std3__441_GLOBAL__N__e928e93e_4_k_cu_6182dd0d_81476ignoreE
	.align		8
        /*0040*/ 	.dword	_ZN39_INTERNAL_e928e93e_4_k_cu_6182dd0d_81474cuda3std3__419piecewise_constructE
	.align		8
        /*0048*/ 	.dword	_ZN39_INTERNAL_e928e93e_4_k_cu_6182dd0d_81474cuda3std3__48in_placeE
	.align		8
        /*0050*/ 	.dword	_ZN39_INTERNAL_e928e93e_4_k_cu_6182dd0d_81474cuda3std6ranges3__45__cpo4swapE
	.align		8
        /*0058*/ 	.dword	_ZN39_INTERNAL_e928e93e_4_k_cu_6182dd0d_81474cuda3std6ranges3__45__cpo9iter_moveE
	.align		8
        /*0060*/ 	.dword	_ZN39_INTERNAL_e928e93e_4_k_cu_6182dd0d_81474cute7productE
	.align		8
        /*0068*/ 	.dword	_ZN39_INTERNAL_e928e93e_4_k_cu_6182dd0d_81474cute1_E
	.align		8
        /*0070*/ 	.dword	$str$25
	.align		8
        /*0078*/ 	.dword	$str$26
	.align		8
        /*0080*/ 	.dword	$str$27
	.align		8
        /*0088*/ 	.dword	$str$28


//--------------------- .text._ZN7cutlass13device_kernelINS_4gemm6kernel13GemmUniversalIN4cute5tupleIJiiiiEEENS1_10collective13CollectiveMmaINS1_35MainloopSm100TmaUmmaWarpSpecializedILi72ELi2ELi4ENS5_IJNS4_1CILi2EEENSA_ILi1EEESC_EEEEENS5_IJNSA_ILi128EEENSA_ILi64EEENSA_ILi32EEEEEENS_12float_e4m3_tENS5_IJlSC_lEEESJ_SK_NS4_8TiledMMAINS4_8MMA_AtomIJNS4_10MMA_TraitsINS4_25SM100_MMA_F8F6F4_2x1SM_SSEJSJ_SJ_fSF_SG_NS4_17integral_constantINS4_4UMMA5MajorELSR_0EEESS_NSP_INSQ_7ScaleInELST_0EEESU_EEEEEENS4_6LayoutINS5_IJSC_SC_SC_EEENS5_IJNSA_ILi0EEESZ_SZ_EEEEENS5_IJNS4_10UnderscoreES12_S12_EEEEENS4_18SM100_TMA_2SM_LOADENS4_14ComposedLayoutINS4_7SwizzleILi1ELi4ELi3EEENS4_18smem_ptr_flag_bitsILi8EEENSX_INS5_IJNSA_ILi8EEESH_EEENS5_IJSH_SC_EEEEEEEvNS4_8identityES15_S1F_vS1G_EENS_8epilogue10collective18CollectiveEpilogueINS1I_23Sm100TmaWarpSpecializedILi1ELi1ELi32ELb0ELb0EEEJNS5_IJSG_SG_SH_EEENS5_IJNSX_ISG_SC_EES1O_EEESJ_SK_SJ_SK_NS1I_6fusion15FusionCallbacksIS1M_NS1Q_17LinearCombinationISJ_fSJ_fLNS_15FloatRoundStyleE2EEES1N_S1P_JEEENS4_5SM1004TMEM4LOAD26SM100_TMEM_LOAD_32dp32b32xENS4_13SM90_TMA_LOADENS16_INS17_ILi2ELi4ELi3EEES1A_NSX_INS5_IJS1B_SG_EEENS5_IJSG_SC_EEEEEEENS4_39AutoVectorizingCopyWithAssumedAlignmentILi128EEENS4_14SM90_TMA_STOREES25_S27_S27_EEEvvEEEEvNT_6ParamsE --------------------------
	.section	.text._ZN7cutlass13device_kernelINS_4gemm6kernel13GemmUniversalIN4cute5tupleIJiiiiEEENS1_10collective13CollectiveMmaINS1_35MainloopSm100TmaUmmaWarpSpecializedILi72ELi2ELi4ENS5_IJNS4_1CILi2EEENSA_ILi1EEESC_EEEEENS5_IJNSA_ILi128EEENSA_ILi64EEENSA_ILi32EEEEEENS_12float_e4m3_tENS5_IJlSC_lEEESJ_SK_NS4_8TiledMMAINS4_8MMA_AtomIJNS4_10MMA_TraitsINS4_25SM100_MMA_F8F6F4_2x1SM_SSEJSJ_SJ_fSF_SG_NS4_17integral_constantINS4_4UMMA5MajorELSR_0EEESS_NSP_INSQ_7ScaleInELST_0EEESU_EEEEEENS4_6LayoutINS5_IJSC_SC_SC_EEENS5_IJNSA_ILi0EEESZ_SZ_EEEEENS5_IJNS4_10UnderscoreES12_S12_EEEEENS4_18SM100_TMA_2SM_LOADENS4_14ComposedLayoutINS4_7SwizzleILi1ELi4ELi3EEENS4_18smem_ptr_flag_bitsILi8EEENSX_INS5_IJNSA_ILi8EEESH_EEENS5_IJSH_SC_EEEEEEEvNS4_8identityES15_S1F_vS1G_EENS_8epilogue10collective18CollectiveEpilogueINS1I_23Sm100TmaWarpSpecializedILi1ELi1ELi32ELb0ELb0EEEJNS5_IJSG_SG_SH_EEENS5_IJNSX_ISG_SC_EES1O_EEESJ_SK_SJ_SK_NS1I_6fusion15FusionCallbacksIS1M_NS1Q_17LinearCombinationISJ_fSJ_fLNS_15FloatRoundStyleE2EEES1N_S1P_JEEENS4_5SM1004TMEM4LOAD26SM100_TMEM_LOAD_32dp32b32xENS4_13SM90_TMA_LOADENS16_INS17_ILi2ELi4ELi3EEES1A_NSX_INS5_IJS1B_SG_EEENS5_IJSG_SC_EEEEEEENS4_39AutoVectorizingCopyWithAssumedAlignmentILi128EEENS4_14SM90_TMA_STOREES25_S27_S27_EEEvvEEEEvNT_6ParamsE,"ax",@progbits
	.align	128
.text._ZN7cutlass13device_kernelINS_4gemm6kernel13GemmUniversalIN4cute5tupleIJiiiiEEENS1_10collective13CollectiveMmaINS1_35MainloopSm100TmaUmmaWarpSpecializedILi72ELi2ELi4ENS5_IJNS4_1CILi2EEENSA_ILi1EEESC_EEEEENS5_IJNSA_ILi128EEENSA_ILi64EEENSA_ILi32EEEEEENS_12float_e4m3_tENS5_IJlSC_lEEESJ_SK_NS4_8TiledMMAINS4_8MMA_AtomIJNS4_10MMA_TraitsINS4_25SM100_MMA_F8F6F4_2x1SM_SSEJSJ_SJ_fSF_SG_NS4_17integral_constantINS4_4UMMA5MajorELSR_0EEESS_NSP_INSQ_7ScaleInELST_0EEESU_EEEEEENS4_6LayoutINS5_IJSC_SC_SC_EEENS5_IJNSA_ILi0EEESZ_SZ_EEEEENS5_IJNS4_10UnderscoreES12_S12_EEEEENS4_18SM100_TMA_2SM_LOADENS4_14ComposedLayoutINS4_7SwizzleILi1ELi4ELi3EEENS4_18smem_ptr_flag_bitsILi8EEENSX_INS5_IJNSA_ILi8EEESH_EEENS5_IJSH_SC_EEEEEEEvNS4_8identityES15_S1F_vS1G_EENS_8epilogue10collective18CollectiveEpilogueINS1I_23Sm100TmaWarpSpecializedILi1ELi1ELi32ELb0ELb0EEEJNS5_IJSG_SG_SH_EEENS5_IJNSX_ISG_SC_EES1O_EEESJ_SK_SJ_SK_NS1I_6fusion15FusionCallbacksIS1M_NS1Q_17LinearCombinationISJ_fSJ_fLNS_15FloatRoundStyleE2EEES1N_S1P_JEEENS4_5SM1004TMEM4LOAD26SM100_TMEM_LOAD_32dp32b32xENS4_13SM90_TMA_LOADENS16_INS17_ILi2ELi4ELi3EEES1A_NSX_INS5_IJS1B_SG_EEENS5_IJSG_SC_EEEEEEENS4_39AutoVectorizingCopyWithAssumedAlignmentILi128EEENS4_14SM90_TMA_STOREES25_S27_S27_EEEvvEEEEvNT_6ParamsE:
        .type           _ZN7cutlass13device_kernelINS_4gemm6kernel13GemmUniversalIN4cute5tupleIJiiiiEEENS1_10collective13CollectiveMmaINS1_35MainloopSm100TmaUmmaWarpSpecializedILi72ELi2ELi4ENS5_IJNS4_1CILi2EEENSA_ILi1EEESC_EEEEENS5_IJNSA_ILi128EEENSA_ILi64EEENSA_ILi32EEEEEENS_12float_e4m3_tENS5_IJlSC_lEEESJ_SK_NS4_8TiledMMAINS4_8MMA_AtomIJNS4_10MMA_TraitsINS4_25SM100_MMA_F8F6F4_2x1SM_SSEJSJ_SJ_fSF_SG_NS4_17integral_constantINS4_4UMMA5MajorELSR_0EEESS_NSP_INSQ_7ScaleInELST_0EEESU_EEEEEENS4_6LayoutINS5_IJSC_SC_SC_EEENS5_IJNSA_ILi0EEESZ_SZ_EEEEENS5_IJNS4_10UnderscoreES12_S12_EEEEENS4_18SM100_TMA_2SM_LOADENS4_14ComposedLayoutINS4_7SwizzleILi1ELi4ELi3EEENS4_18smem_ptr_flag_bitsILi8EEENSX_INS5_IJNSA_ILi8EEESH_EEENS5_IJSH_SC_EEEEEEEvNS4_8identityES15_S1F_vS1G_EENS_8epilogue10collective18CollectiveEpilogueINS1I_23Sm100TmaWarpSpecializedILi1ELi1ELi32ELb0ELb0EEEJNS5_IJSG_SG_SH_EEENS5_IJNSX_ISG_SC_EES1O_EEESJ_SK_SJ_SK_NS1I_6fusion15FusionCallbacksIS1M_NS1Q_17LinearCombinationISJ_fSJ_fLNS_15FloatRoundStyleE2EEES1N_S1P_JEEENS4_5SM1004TMEM4LOAD26SM100_TMEM_LOAD_32dp32b32xENS4_13SM90_TMA_LOADENS16_INS17_ILi2ELi4ELi3EEES1A_NSX_INS5_IJS1B_SG_EEENS5_IJSG_SC_EEEEEEENS4_39AutoVectorizingCopyWithAssumedAlignmentILi128EEENS4_14SM90_TMA_STOREES25_S27_S27_EEEvvEEEEvNT_6ParamsE,@function
        .size           _ZN7cutlass13device_kernelINS_4gemm6kernel13GemmUniversalIN4cute5tupleIJiiiiEEENS1_10collective13CollectiveMmaINS1_35MainloopSm100TmaUmmaWarpSpecializedILi72ELi2ELi4ENS5_IJNS4_1CILi2EEENSA_ILi1EEESC_EEEEENS5_IJNSA_ILi128EEENSA_ILi64EEENSA_ILi32EEEEEENS_12float_e4m3_tENS5_IJlSC_lEEESJ_SK_NS4_8TiledMMAINS4_8MMA_AtomIJNS4_10MMA_TraitsINS4_25SM100_MMA_F8F6F4_2x1SM_SSEJSJ_SJ_fSF_SG_NS4_17integral_constantINS4_4UMMA5MajorELSR_0EEESS_NSP_INSQ_7ScaleInELST_0EEESU_EEEEEENS4_6LayoutINS5_IJSC_SC_SC_EEENS5_IJNSA_ILi0EEESZ_SZ_EEEEENS5_IJNS4_10UnderscoreES12_S12_EEEEENS4_18SM100_TMA_2SM_LOADENS4_14ComposedLayoutINS4_7SwizzleILi1ELi4ELi3EEENS4_18smem_ptr_flag_bitsILi8EEENSX_INS5_IJNSA_ILi8EEESH_EEENS5_IJSH_SC_EEEEEEEvNS4_8identityES15_S1F_vS1G_EENS_8epilogue10collective18CollectiveEpilogueINS1I_23Sm100TmaWarpSpecializedILi1ELi1ELi32ELb0ELb0EEEJNS5_IJSG_SG_SH_EEENS5_IJNSX_ISG_SC_EES1O_EEESJ_SK_SJ_SK_NS1I_6fusion15FusionCallbacksIS1M_NS1Q_17LinearCombinationISJ_fSJ_fLNS_15FloatRoundStyleE2EEES1N_S1P_JEEENS4_5SM1004TMEM4LOAD26SM100_TMEM_LOAD_32dp32b32xENS4_13SM90_TMA_LOADENS16_INS17_ILi2ELi4ELi3EEES1A_NSX_INS5_IJS1B_SG_EEENS5_IJSG_SC_EEEEEEENS4_39AutoVectorizingCopyWithAssumedAlignmentILi128EEENS4_14SM90_TMA_STOREES25_S27_S27_EEEvvEEEEvNT_6ParamsE,(.L_x_354 - _ZN7cutlass13device_kernelINS_4gemm6kernel13GemmUniversalIN4cute5tupleIJiiiiEEENS1_10collective13CollectiveMmaINS1_35MainloopSm100TmaUmmaWarpSpecializedILi72ELi2ELi4ENS5_IJNS4_1CILi2EEENSA_ILi1EEESC_EEEEENS5_IJNSA_ILi128EEENSA_ILi64EEENSA_ILi32EEEEEENS_12float_e4m3_tENS5_IJlSC_lEEESJ_SK_NS4_8TiledMMAINS4_8MMA_AtomIJNS4_10MMA_TraitsINS4_25SM100_MMA_F8F6F4_2x1SM_SSEJSJ_SJ_fSF_SG_NS4_17integral_constantINS4_4UMMA5MajorELSR_0EEESS_NSP_INSQ_7ScaleInELST_0EEESU_EEEEEENS4_6LayoutINS5_IJSC_SC_SC_EEENS5_IJNSA_ILi0EEESZ_SZ_EEEEENS5_IJNS4_10UnderscoreES12_S12_EEEEENS4_18SM100_TMA_2SM_LOADENS4_14ComposedLayoutINS4_7SwizzleILi1ELi4ELi3EEENS4_18smem_ptr_flag_bitsILi8EEENSX_INS5_IJNSA_ILi8EEESH_EEENS5_IJSH_SC_EEEEEEEvNS4_8identityES15_S1F_vS1G_EENS_8epilogue10collective18CollectiveEpilogueINS1I_23Sm100TmaWarpSpecializedILi1ELi1ELi32ELb0ELb0EEEJNS5_IJSG_SG_SH_EEENS5_IJNSX_ISG_SC_EES1O_EEESJ_SK_SJ_SK_NS1I_6fusion15FusionCallbacksIS1M_NS1Q_17LinearCombinationISJ_fSJ_fLNS_15FloatRoundStyleE2EEES1N_S1P_JEEENS4_5SM1004TMEM4LOAD26SM100_TMEM_LOAD_32dp32b32xENS4_13SM90_TMA_LOADENS16_INS17_ILi2ELi4ELi3EEES1A_NSX_INS5_IJS1B_SG_EEENS5_IJSG_SC_EEEEEEENS4_39AutoVectorizingCopyWithAssumedAlignmentILi128EEENS4_14SM90_TMA_STOREES25_S27_S27_EEEvvEEEEvNT_6ParamsE)
        .other          _ZN7cutlass13device_kernelINS_4gemm6kernel13GemmUniversalIN4cute5tupleIJiiiiEEENS1_10collective13CollectiveMmaINS1_35MainloopSm100TmaUmmaWarpSpecializedILi72ELi2ELi4ENS5_IJNS4_1CILi2EEENSA_ILi1EEESC_EEEEENS5_IJNSA_ILi128EEENSA_ILi64EEENSA_ILi32EEEEEENS_12float_e4m3_tENS5_IJlSC_lEEESJ_SK_NS4_8TiledMMAINS4_8MMA_AtomIJNS4_10MMA_TraitsINS4_25SM100_MMA_F8F6F4_2x1SM_SSEJSJ_SJ_fSF_SG_NS4_17integral_constantINS4_4UMMA5MajorELSR_0EEESS_NSP_INSQ_7ScaleInELST_0EEESU_EEEEEENS4_6LayoutINS5_IJSC_SC_SC_EEENS5_IJNSA_ILi0EEESZ_SZ_EEEEENS5_IJNS4_10UnderscoreES12_S12_EEEEENS4_18SM100_TMA_2SM_LOADENS4_14ComposedLayoutINS4_7SwizzleILi1ELi4ELi3EEENS4_18smem_ptr_flag_bitsILi8EEENSX_INS5_IJNSA_ILi8EEESH_EEENS5_IJSH_SC_EEEEEEEvNS4_8identityES15_S1F_vS1G_EENS_8epilogue10collective18CollectiveEpilogueINS1I_23Sm100TmaWarpSpecializedILi1ELi1ELi32ELb0ELb0EEEJNS5_IJSG_SG_SH_EEENS5_IJNSX_ISG_SC_EES1O_EEESJ_SK_SJ_SK_NS1I_6fusion15FusionCallbacksIS1M_NS1Q_17LinearCombinationISJ_fSJ_fLNS_15FloatRoundStyleE2EEES1N_S1P_JEEENS4_5SM1004TMEM4LOAD26SM100_TMEM_LOAD_32dp32b32xENS4_13SM90_TMA_LOADENS16_INS17_ILi2ELi4ELi3EEES1A_NSX_INS5_IJS1B_SG_EEENS5_IJSG_SC_EEEEEEENS4_39AutoVectorizingCopyWithAssumedAlignmentILi128EEENS4_14SM90_TMA_STOREES25_S27_S27_EEEvvEEEEvNT_6ParamsE,@"STO_CUDA_ENTRY STV_DEFAULT"
_ZN7cutlass13device_kernelINS_4gemm6kernel13GemmUniversalIN4cute5tupleIJiiiiEEENS1_10collective13CollectiveMmaINS1_35MainloopSm100TmaUmmaWarpSpecializedILi72ELi2ELi4ENS5_IJNS4_1CILi2EEENSA_ILi1EEESC_EEEEENS5_IJNSA_ILi128EEENSA_ILi64EEENSA_ILi32EEEEEENS_12float_e4m3_tENS5_IJlSC_lEEESJ_SK_NS4_8TiledMMAINS4_8MMA_AtomIJNS4_10MMA_TraitsINS4_25SM100_MMA_F8F6F4_2x1SM_SSEJSJ_SJ_fSF_SG_NS4_17integral_constantINS4_4UMMA5MajorELSR_0EEESS_NSP_INSQ_7ScaleInELST_0EEESU_EEEEEENS4_6LayoutINS5_IJSC_SC_SC_EEENS5_IJNSA_ILi0EEESZ_SZ_EEEEENS5_IJNS4_10UnderscoreES12_S12_EEEEENS4_18SM100_TMA_2SM_LOADENS4_14ComposedLayoutINS4_7SwizzleILi1ELi4ELi3EEENS4_18smem_ptr_flag_bitsILi8EEENSX_INS5_IJNSA_ILi8EEESH_EEENS5_IJSH_SC_EEEEEEEvNS4_8identityES15_S1F_vS1G_EENS_8epilogue10collective18CollectiveEpilogueINS1I_23Sm100TmaWarpSpecializedILi1ELi1ELi32ELb0ELb0EEEJNS5_IJSG_SG_SH_EEENS5_IJNSX_ISG_SC_EES1O_EEESJ_SK_SJ_SK_NS1I_6fusion15FusionCallbacksIS1M_NS1Q_17LinearCombinationISJ_fSJ_fLNS_15FloatRoundStyleE2EEES1N_S1P_JEEENS4_5SM1004TMEM4LOAD26SM100_TMEM_LOAD_32dp32b32xENS4_13SM90_TMA_LOADENS16_INS17_ILi2ELi4ELi3EEES1A_NSX_INS5_IJS1B_SG_EEENS5_IJSG_SC_EEEEEEENS4_39AutoVectorizingCopyWithAssumedAlignmentILi128EEENS4_14SM90_TMA_STOREES25_S27_S27_EEEvvEEEEvNT_6ParamsE:
[----:B------:R-:W1:Y:S01]  /*0000*/  LDC R1, c[0x0][0x37c] ;  /* 0x0000df00ff017b82 */ /* 0x000e620000000800 */
[----:B------:R-:W2:Y:S01]  /*0010*/  S2R R103, SR_TID.X ;  /* 0x0000000000677919 */ /* 0x000ea20000002100 */
[----:B------:R-:W3:Y:S06]  /*0020*/  LDCU.64 UR6, c[0x0][0x890] ;  /* 0x00011200ff0677ac */ /* 0x000eec0008000a00 */
[----:B------:R-:W4:Y:S01]  /*0030*/  S2UR UR37, SR_CgaCtaId ;  /* 0x00000000002579c3 */ /* 0x000f220000008800 */
[----:B------:R-:W-:Y:S02]  /*0040*/  PRMT R95, RZ, 0x7610, R95 ;  /* 0x00007610ff5f7816 */ /* 0x000fe4000000005f */
[----:B------:R-:W-:Y:S01]  /*0050*/  ELECT P1, URZ, PT ;  /* 0x0000000000ff782f */ /* 0x000fe20003820000 */
[----:B------:R-:W1:Y:S01]  /*0060*/  LDCU.64 UR40, c[0x0][0x358] ;  /* 0x00006b00ff2877ac */ /* 0x000e620008000a00 */
[----:B---3--:R-:W-:-:S04]  /*0070*/  UISETP.NE.U32.AND UP0, UPT, UR6, URZ, UPT ;  /* 0x000000ff0600728c */ /* 0x008fc8000bf05070 */
[----:B------:R-:W-:Y:S02]  /*0080*/  UISETP.NE.AND.EX UP0, UPT, UR7, URZ, UPT, UP0 ;  /* 0x000000ff0700728c */ /* 0x000fe4000bf05300 */
[----:B----4-:R-:W-:Y:S02]  /*0090*/  ULOP3.LUT UR5, UR37, 0x1, URZ, 0xc0, !UPT ;  /* 0x0000000125057892 */ /* 0x010fe4000f8ec0ff */
[----:B------:R-:W-:Y:S01]  /*00a0*/  ULOP3.LUT UR4, UR37, 0x1, URZ, 0x3c, !UPT ;  /* 0x0000000125047892 */ /* 0x000fe2000f8e3cff */
[----:B--2---:R-:W-:-:S05]  /*00b0*/  SHF.R.U32.HI R106, RZ, 0x5, R103 ;  /* 0x00000005ff6a7819 */ /* 0x004fca0000011667 */
[----:B------:R-:W2:Y:S02]  /*00c0*/  SHFL.IDX PT, R0, R106, RZ, 0x1f ;  /* 0x00001fff6a007589 */ /* 0x000ea400000e0000 */
[----:B--2---:R-:W-:Y:S01]  /*00d0*/  R2UR UR10, R0 ;  /* 0x00000000000a72ca */ /* 0x004fe200000e0000 */
[----:B-1----:R-:W-:-:S14]  /*00e0*/  BRA.U UP0, `(.L_x_0) ;  /* 0x00000001002c7547 */ /* 0x002fdc000b800000 */
[----:B------:R-:W1:Y:S02]  /*00f0*/  LDCU.64 UR8, c[0x0][0x888] ;  /* 0x00011100ff0877ac */ /* 0x000e640008000a00 */
[----:B-1----:R-:W-:-:S04]  /*0100*/  UISETP.NE.U32.AND UP0, UPT, UR8, URZ, UPT ;  /* 0x000000ff0800728c */ /* 0x002fc8000bf05070 */
[----:B------:R-:W-:-:S09]  /*0110*/  UISETP.NE.AND.EX UP0, UPT, UR9, URZ, UPT, UP0 ;  /* 0x000000ff0900728c */ /* 0x000fd2000bf05300 */
[----:B------:R-:W-:Y:S05]  /*0120*/  BRA.U !UP0, `(.L_x_1) ;  /* 0x0000000108107547 */ /* 0x000fea000b800000 */
[----:B------:R-:W1:Y:S02]  /*0130*/  LDC.64 R2, c[0x0][0x888] ;  /* 0x00022200ff027b82 */ /* 0x000e640000000a00 */
[----:B-1----:R1:W5:Y:S01]  /*0140*/  LDG.E R49, desc[UR40][R2.64] ;  /* 0x0000002802317981 */ /* 0x002362000c1e1900 */
[----:B------:R-:W-:Y:S01]  /*0150*/  HFMA2 R95, -RZ, RZ, 0, 5.9604644775390625e-08 ;  /* 0x00000001ff5f7431 */ /* 0x000fe200000001ff */
[----:B------:R-:W-:Y:S05]  /*0160*/  BRA `(.L_x_0) ;  /* 0x00000000000c7947 */ /* 0x000fea0003800000 */
.L_x_1:
[----:B------:R-:W1:Y:S01]  /*0170*/  LDCU UR8, c[0x0][0x880] ;  /* 0x00011000ff0877ac */ /* 0x000e620008000800 */
[----:B------:R-:W-:Y:S01]  /*0180*/  HFMA2 R95, -RZ, RZ, 0, 5.9604644775390625e-08 ;  /* 0x00000001ff5f7431 */ /* 0x000fe200000001ff */
[----:B-1----:R-:W-:-:S07]  /*0190*/  MOV R49, UR8 ;  /* 0x0000000800317c02 */ /* 0x002fce0008000f00 */
.L_x_0:
[----:B------:R-:W2:Y:S02]  /*01a0*/  LDCU.64 UR8, c[0x0][0x8b0] ;  /* 0x00011600ff0877ac */ /* 0x000ea40008000a00 */
[----:B--2---:R-:W-:-:S04]  /*01b0*/  UISETP.NE.U32.AND UP0, UPT, UR8, URZ, UPT ;  /* 0x000000ff0800728c */ /* 0x004fc8000bf05070 */
[----:B------:R-:W-:-:S09]  /*01c0*/  UISETP.NE.AND.EX UP0, UPT, UR9, URZ, UPT, UP0 ;  /* 0x000000ff0900728c */ /* 0x000fd2000bf05300 */
[----:B------:R-:W-:Y:S05]  /*01d0*/  BRA.U UP0, `(.L_x_2) ;  /* 0x0000000100247547 */ /* 0x000fea000b800000 */
[----:B------:R-:W2:Y:S02]  /*01e0*/  LDCU.64 UR8, c[0x0][0x8a8] ;  /* 0x00011500ff0877ac */ /* 0x000ea40008000a00 */
[----:B--2---:R-:W-:-:S04]  /*01f0*/  UISETP.NE.U32.AND UP0, UPT, UR8, URZ, UPT ;  /* 0x000000ff0800728c */ /* 0x004fc8000bf05070 */
[----:B------:R-:W-:-:S09]  /*0200*/  UISETP.NE.AND.EX UP0, UPT, UR9, URZ, UPT, UP0 ;  /* 0x000000ff0900728c */ /* 0x000fd2000bf05300 */
[----:B------:R-:W-:Y:S05]  /*0210*/  BRA.U !UP0, `(.L_x_3) ;  /* 0x00000001080c7547 */ /* 0x000fea000b800000 */
[----:B------:R-:W2:Y:S02]  /*0220*/  LDC.64 R46, c[0x0][0x8a8] ;  /* 0x00022a00ff2e7b82 */ /* 0x000ea40000000a00 */
[----:B--2---:R2:W5:Y:S01]  /*0230*/  LDG.E R46, desc[UR40][R46.64] ;  /* 0x000000282e2e7981 */ /* 0x004562000c1e1900 */
[----:B------:R-:W-:Y:S05]  /*0240*/  BRA `(.L_x_2) ;  /* 0x0000000000087947 */ /* 0x000fea0003800000 */
.L_x_3:
[----:B------:R-:W2:Y:S02]  /*0250*/  LDCU UR8, c[0x0][0x8a0] ;  /* 0x00011400ff0877ac */ /* 0x000ea40008000800 */
[----:B--2---:R-:W-:Y:S02]  /*0260*/  MOV R46, UR8 ;  /* 0x00000008002e7c02 */ /* 0x004fe40008000f00 */
.L_x_2:
[----:B------:R-:W-:Y:S01]  /*0270*/  IMAD.U32 R0, RZ, RZ, UR10 ;  /* 0x0000000aff007e24 */ /* 0x000fe2000f8e00ff */
[----:B------:R-:W-:Y:S04]  /*0280*/  BSSY.RECONVERGENT B0, `(.L_x_4) ;  /* 0x000000c000007945 */ /* 0x000fe80003800200 */
[C---:B------:R-:W-:Y:S02]  /*0290*/  ISETP.NE.OR P2, PT, R0.reuse, 0x1, !P1 ;  /* 0x000000010000780c */ /* 0x040fe40004f45670 */
[----:B------:R-:W-:-:S11]  /*02a0*/  ISETP.NE.OR P0, PT, R0, 0x3, !P1 ;  /* 0x000000030000780c */ /* 0x000fd60004f05670 */
[----:B------:R-:W-:Y:S05]  /*02b0*/  @P2 BRA `(.L_x_5) ;  /* 0x0000000000202947 */ /* 0x000fea0003800000 */
[----:B------:R-:W3:Y:S02]  /*02c0*/  LDCU.64 UR8, c[0x0][0x348] ;  /* 0x00006900ff0877ac */ /* 0x000ee40008000a00 */
[----:B---3--:R-:W-:Y:S02]  /*02d0*/  UIADD3 UR12, UP1, UPT, UR8, 0x80, URZ ;  /* 0x00000080080c7890 */ /* 0x008fe4000ff3e0ff */
[----:B------:R-:W-:Y:S02]  /*02e0*/  UIADD3 UR8, UP0, UPT, UR8, 0x180, URZ ;  /* 0x0000018008087890 */ /* 0x000fe4000ff1e0ff */
[----:B------:R-:W-:Y:S02]  /*02f0*/  UIADD3.X UR13, UPT, UPT, URZ, UR9, URZ, UP1, !UPT ;  /* 0x00000009ff0d7290 */ /* 0x000fe40008ffe4ff */
[----:B------:R-:W-:-:S07]  /*0300*/  UIADD3.X UR9, UPT, UPT, URZ, UR9, URZ, UP0, !UPT ;  /* 0x00000009ff097290 */ /* 0x000fce00087fe4ff */
[----:B------:R3:W-:Y:S02]  /*0310*/  UTMACCTL.PF [UR12] ;  /* 0x000000000c0079b9 */ /* 0x0007e40008040000 */
[----:B------:R3:W-:Y:S02]  /*0320*/  UTMACCTL.PF [UR8] ;  /* 0x00000000080079b9 */ /* 0x0007e40008040000 */
[----:B---3--:R-:W-:Y:S01]  /*0330*/  NOP ;  /* 0x0000000000007918 */ /* 0x008fe20000000000 */
.L_x_5:
[----:B------:R-:W-:Y:S05]  /*0340*/  BSYNC.RECONVERGENT B0 ;  /* 0x0000000000007941 */ /* 0x000fea0003800200 */
.L_x_4:
[----:B------:R-:W-:Y:S04]  /*0350*/  BSSY.RECONVERGENT B0, `(.L_x_6) ;  /* 0x000000a000007945 */ /* 0x000fe80003800200 */
        /* <DEDUP_REMOVED lines=9> */
.L_x_7:
[----:B------:R-:W-:Y:S05]  /*03f0*/  BSYNC.RECONVERGENT B0 ;  /* 0x0000000000007941 */ /* 0x000fea0003800200 */
.L_x_6:
[----:B------:R-:W3:Y:S01]  /*0400*/  LDCU.64 UR8, c[0x0][0x888] ;  /* 0x00011100ff0877ac */ /* 0x000ee20008000a00 */
[----:B------:R-:W-:Y:S02]  /*0410*/  UISETP.EQ.U32.AND UP1, UPT, UR6, URZ, UPT ;  /* 0x000000ff0600728c */ /* 0x000fe4000bf22070 */
[----:B------:R-:W-:Y:S02]  /*0420*/  UPLOP3.LUT UP5, UPT, UPT, UPT, UPT, 0x80, 0x8 ;  /* 0x000000000008789c */ /* 0x000fe40003faf070 */
[----:B---3--:R-:W-:-:S04]  /*0430*/  UISETP.NE.U32.AND UP0, UPT, UR8, URZ, UPT ;  /* 0x000000ff0800728c */ /* 0x008fc8000bf05070 */
[----:B------:R-:W-:-:S04]  /*0440*/  UISETP.NE.AND.EX UP0, UPT, UR9, URZ, UPT, UP0 ;  /* 0x000000ff0900728c */ /* 0x000fc8000bf05300 */
[----:B------:R-:W-:-:S04]  /*0450*/  UISETP.EQ.OR.EX UP2, UPT, UR7, URZ, !UP0, UP1 ;  /* 0x000000ff0700728c */ /* 0x000fc8000c742710 */
[----:B------:R-:W-:-:S05]  /*0460*/  UP2UR UR44, UPR, URZ, 0x4 ;  /* 0x00000004ff2c7883 */ /* 0x000fca0008000000 */
[----:B------:R-:W-:Y:S07]  /*0470*/  BRA.U !UP2, `(.L_x_8) ;  /* 0x000000010a207547 */ /* 0x000fee000b800000 */
[----:B------:R-:W-:Y:S01]  /*0480*/  UISETP.NE.U32.AND UP2, UPT, UR6, URZ, UPT ;  /* 0x000000ff0600728c */ /* 0x000fe2000bf45070 */
[----:B-----5:R-:W-:Y:S01]  /*0490*/  FSETP.NEU.AND P0, PT, R49, RZ, PT ;  /* 0x000000ff3100720b */ /* 0x020fe20003f0d000 */
[----:B------:R-:W-:Y:S02]  /*04a0*/  USEL UR6, URZ, 0xffffffff, UP0 ;  /* 0xffffffffff067887 */ /* 0x000fe40008000000 */
[----:B------:R-:W-:-:S10]  /*04b0*/  UISETP.NE.AND.EX UP2, UPT, UR7, URZ, UPT, UP2 ;  /* 0x000000ff0700728c */ /* 0x000fd4000bf45320 */
[----:B------:R-:W-:Y:S01]  /*04c0*/  VOTEU.ANY UP1, P0 ;  /* 0x0000000000ff7886 */ /* 0x000fe20000020100 */
[----:B------:R-:W-:-:S04]  /*04d0*/  @!UP2 USEL UR6, URZ, 0xffffffff, UP1 ;  /* 0xffffffffff06a887 */ /* 0x000fc80008800000 */
[----:B------:R-:W-:-:S04]  /*04e0*/  ULOP3.LUT UR6, UR6, 0x1, URZ, 0xc0, !UPT ;  /* 0x0000000106067892 */ /* 0x000fc8000f8ec0ff */
[----:B------:R-:W-:-:S11]  /*04f0*/  UISETP.NE.U32.AND UP5, UPT, UR6, 0x1, UPT ;  /* 0x000000010600788c */ /* 0x000fd6000bfa5070 */
.L_x_8:
[----:B------:R-:W3:Y:S01]  /*0500*/  SHFL.IDX PT, R0, R106, RZ, 0x1f ;  /* 0x00001fff6a007589 */ /* 0x000ee200000e0000 */
[----:B------:R-:W-:-:S04]  /*0510*/  UISETP.NE.AND UP1, UPT, UR10, 0x2, UPT ;  /* 0x000000020a00788c */ /* 0x000fc8000bf25270 */
[----:B------:R-:W-:Y:S02]  /*0520*/  UISETP.EQ.AND UP2, UPT, UR5, URZ, !UP1 ;  /* 0x000000ff0500728c */ /* 0x000fe4000cf42270 */
[----:B------:R-:W-:-:S04]  /*0530*/  USEL UR7, URZ, 0x1, UP1 ;  /* 0x00000001ff077887 */ /* 0x000fc80008800000 */
[----:B------:R-:W-:Y:S02]  /*0540*/  PLOP3.LUT P5, PT, P1, PT, UP2, 0x80, 0x8 ;  /* 0x000000000008781c */ /* 0x000fe40000faf028 */
[----:B---3--:R-:W-:-:S13]  /*0550*/  ISETP.NE.AND P0, PT, R0, RZ, PT ;  /* 0x000000ff0000720c */ /* 0x008fda0003f05270 */
[----:B------:R-:W-:Y:S05]  /*0560*/  @P0 BRA `(.L_x_9) ;  /* 0x0000000800700947 */ /* 0x000fea0003800000 */
[----:B------:R-:W-:Y:S01]  /*0570*/  ELECT P0, URZ, PT ;  /* 0x0000000000ff782f */ /* 0x000fe20003800000 */
[----:B------:R-:W-:-:S12]  /*0580*/  BSSY.RECONVERGENT B0, `(.L_x_9) ;  /* 0x000009a000007945 */ /* 0x000fd80003800200 */
[----:B------:R-:W-:Y:S05]  /*0590*/  @!P0 BRA `(.L_x_10) ;  /* 0x0000000800608947 */ /* 0x000fea0003800000 */
[----:B------:R-:W-:Y:S01]  /*05a0*/  UMOV UR8, 0x400 ;  /* 0x0000040000087882 */ /* 0x000fe20000000000 */
[----:B------:R-:W-:Y:S01]  /*05b0*/  UMOV UR6, 0x1 ;  /* 0x0000000100067882 */ /* 0x000fe20000000000 */
[----:B------:R-:W-:Y:S02]  /*05c0*/  ULEA UR8, UR37, UR8, 0x18 ;  /* 0x0000000825087291 */ /* 0x000fe4000f8ec0ff */
[----:B------:R-:W-:-:S04]  /*05d0*/  UIADD3 UR12, UPT, UPT, -UR6, 0x100000, URZ ;  /* 0x00100000060c7890 */ /* 0x000fc8000fffe1ff */
[----:B------:R-:W-:Y:S02]  /*05e0*/  USHF.L.U32 UR13, UR12, 0xb, URZ ;  /* 0x0000000b0c0d7899 */ /* 0x000fe400080006ff */
[----:B------:R-:W-:Y:S01]  /*05f0*/  USHF.L.U32 UR12, UR12, 0x1, URZ ;  /* 0x000000010c0c7899 */ /* 0x000fe200080006ff */
[----:B------:R-:W3:Y:S11]  /*0600*/  FENCE.VIEW.ASYNC.S ;  /* 0x00000000000073c6 */ /* 0x000ef60000000000 */
[----:B---3--:R3:W4:Y:S01]  /*0610*/  SYNCS.EXCH.64 URZ, [UR8], UR12 ;  /* 0x0000000c08ff75b2 */ /* 0x0087220008000100 */
[----:B------:R3:W1:Y:S01]  /*0620*/  SYNCS.EXCH.64 URZ, [UR8+0x240], UR12 ;  /* 0x0002400c08ff75b2 */ /* 0x0006620008000100 */
        /* <DEDUP_REMOVED lines=141> */
[----:B------:R3:W1:Y:S02]  /*0f00*/  SYNCS.EXCH.64 URZ, [UR8+0x478], UR12 ;  /* 0x0004780c08ff75b2 */ /* 0x0006640008000100 */
[----:B---34-:R-:W-:Y:S01]  /*0f10*/  NOP ;  /* 0x0000000000007918 */ /* 0x018fe20000000000 */
.L_x_10:
[----:B------:R-:W-:Y:S05]  /*0f20*/  BSYNC.RECONVERGENT B0 ;  /* 0x0000000000007941 */ /* 0x000fea0003800200 */
.L_x_9:
[----:B------:R-:W3:Y:S01]  /*0f30*/  SHFL.IDX PT, R0, R106, RZ, 0x1f ;  /* 0x00001fff6a007589 */ /* 0x000ee200000e0000 */
[----:B------:R-:W-:Y:S01]  /*0f40*/  NOP ;  /* 0x0000000000007918 */ /* 0x000fe20000000000 */
[----:B---3--:R-:W-:-:S13]  /*0f50*/  ISETP.NE.AND P0, PT, R0, 0x1, PT ;  /* 0x000000010000780c */ /* 0x008fda0003f05270 */
[----:B------:R-:W-:Y:S05]  /*0f60*/  @P0 BRA `(.L_x_11) ;  /* 0x00000000003c0947 */ /* 0x000fea0003800000 */
[----:B------:R-:W-:Y:S01]  /*0f70*/  UMOV UR9, 0x400 ;  /* 0x0000040000097882 */ /* 0x000fe20000000000 */
[----:B------:R-:W-:Y:S01]  /*0f80*/  UMOV UR8, 0x20 ;  /* 0x0000002000087882 */ /* 0x000fe20000000000 */
[----:B------:R-:W-:Y:S01]  /*0f90*/  UMOV UR6, 0x80 ;  /* 0x0000008000067882 */ /* 0x000fe20000000000 */
[----:B------:R-:W-:Y:S02]  /*0fa0*/  ULEA UR9, UR37, UR9, 0x18 ;  /* 0x0000000925097291 */ /* 0x000fe4000f8ec0ff */
[----:B------:R-:W-:-:S04]  /*0fb0*/  UIADD3 UR12, UPT, UPT, -UR8, 0x100000, URZ ;  /* 0x00100000080c7890 */ /* 0x000fc8000fffe1ff */
[----:B------:R-:W-:Y:S02]  /*0fc0*/  USHF.L.U32 UR13, UR12, 0xb, URZ ;  /* 0x0000000b0c0d7899 */ /* 0x000fe400080006ff */
[----:B------:R-:W-:Y:S02]  /*0fd0*/  USHF.L.U32 UR12, UR12, 0x1, URZ ;  /* 0x000000010c0c7899 */ /* 0x000fe400080006ff */
[----:B------:R-:W-:-:S04]  /*0fe0*/  UIADD3 UR14, UPT, UPT, -UR6, 0x100000, URZ ;  /* 0x00100000060e7890 */ /* 0x000fc8000fffe1ff */
[----:B------:R-:W-:Y:S02]  /*0ff0*/  USHF.L.U32 UR15, UR14, 0xb, URZ ;  /* 0x0000000b0e0f7899 */ /* 0x000fe400080006ff */
[----:B------:R-:W-:Y:S01]  /*1000*/  USHF.L.U32 UR14, UR14, 0x1, URZ ;  /* 0x000000010e0e7899 */ /* 0x000fe200080006ff */
[----:B------:R-:W-:Y:S01]  /*1010*/  ELECT P0, URZ, PT ;  /* 0x0000000000ff782f */ /* 0x000fe20003800000 */
[----:B------:R-:W3:Y:S02]  /*1020*/  FENCE.VIEW.ASYNC.S ;  /* 0x00000000000073c6 */ /* 0x000ee40000000000 */
[----:B---3--:R3:W4:Y:S08]  /*1030*/  SYNCS.EXCH.64 URZ, [UR9+0x480], UR12 ;  /* 0x0004800c09ff75b2 */ /* 0x0087300008000100 */
[----:B------:R3:W1:Y:S01]  /*1040*/  SYNCS.EXCH.64 URZ, [UR9+0x488], UR14 ;  /* 0x0004880e09ff75b2 */ /* 0x0006620008000100 */
[----:B------:R-:W-:Y:S01]  /*1050*/  NOP ;  /* 0x0000000000007918 */ /* 0x000fe20000000000 */
.L_x_11:
[----:B------:R-:W2:Y:S01]  /*1060*/  SHFL.IDX PT, R0, R106, RZ, 0x1f ;  /* 0x00001fff6a007589 */ /* 0x000ea200000e0000 */
[----:B------:R-:W-:Y:S01]  /*1070*/  NOP ;  /* 0x0000000000007918 */ /* 0x000fe20000000000 */
[----:B--2---:R-:W-:-:S13]  /*1080*/  ISETP.NE.AND P0, PT, R0, 0x3, PT ;  /* 0x000000030000780c */ /* 0x004fda0003f05270 */
[----:B------:R-:W-:Y:S05]  /*1090*/  @P0 BRA `(.L_x_12) ;  /* 0x00000000002c0947 */ /* 0x000fea0003800000 */
[----:B------:R-:W-:Y:S01]  /*10a0*/  UMOV UR8, 0x400 ;  /* 0x0000040000087882 */ /* 0x000fe20000000000 */
[----:B------:R-:W-:Y:S01]  /*10b0*/  UMOV UR6, 0x20 ;  /* 0x0000002000067882 */ /* 0x000fe20000000000 */
[----:B------:R-:W-:Y:S02]  /*10c0*/  ULEA UR8, UR37, UR8, 0x18 ;  /* 0x0000000825087291 */ /* 0x000fe4000f8ec0ff */
[----:B---3--:R-:W-:-:S04]  /*10d0*/  UIADD3 UR12, UPT, UPT, -UR6, 0x100000, URZ ;  /* 0x00100000060c7890 */ /* 0x008fc8000fffe1ff */
[----:B------:R-:W-:Y:S02]  /*10e0*/  USHF.L.U32 UR13, UR12, 0xb, URZ ;  /* 0x0000000b0c0d7899 */ /* 0x000fe400080006ff */
[----:B------:R-:W-:Y:S01]  /*10f0*/  USHF.L.U32 UR12, UR12, 0x1, URZ ;  /* 0x000000010c0c7899 */ /* 0x000fe200080006ff */
[----:B------:R-:W-:Y:S01]  /*1100*/  ELECT P0, URZ, PT ;  /* 0x0000000000ff782f */ /* 0x000fe20003800000 */
[----:B------:R-:W2:Y:S10]  /*1110*/  FENCE.VIEW.ASYNC.S ;  /* 0x00000000000073c6 */ /* 0x000eb40000000000 */
[----:B--2---:R2:W3:Y:S01]  /*1120*/  SYNCS.EXCH.64 URZ, [UR8+0x490], UR12 ;  /* 0x0004900c08ff75b2 */ /* 0x0044e20008000100 */
[----:B------:R2:W1:Y:S01]  /*1130*/  SYNCS.EXCH.64 URZ, [UR8+0x498], UR12 ;  /* 0x0004980c08ff75b2 */ /* 0x0004620008000100 */
[----:B------:R-:W-:Y:S01]  /*1140*/  NOP ;  /* 0x0000000000007918 */ /* 0x000fe20000000000 */
.L_x_12:
[----:B------:R-:W4:Y:S01]  /*1150*/  SHFL.IDX PT, R0, R106, RZ, 0x1f ;  /* 0x00001fff6a007589 */ /* 0x000f2200000e0000 */
[----:B------:R-:W-:Y:S01]  /*1160*/  NOP ;  /* 0x0000000000007918 */ /* 0x000fe20000000000 */
[----:B----4-:R-:W-:-:S13]  /*1170*/  ISETP.NE.AND P0, PT, R0, 0x4, PT ;  /* 0x000000040000780c */ /* 0x010fda0003f05270 */
[----:B------:R-:W-:Y:S05]  /*1180*/  @P0 BRA `(.L_x_13) ;  /* 0x0000000000480947 */ /* 0x000fea0003800000 */
[----:B---3--:R-:W-:Y:S01]  /*1190*/  UMOV UR9, 0x1e0 ;  /* 0x000001e000097882 */ /* 0x008fe20000000000 */
[----:B--2---:R-:W-:Y:S01]  /*11a0*/  UMOV UR8, 0x400 ;  /* 0x0000040000087882 */ /* 0x004fe20000000000 */
[----:B------:R-:W-:Y:S01]  /*11b0*/  USEL UR9, UR9, 0x1a0, UP5 ;  /* 0x000001a009097887 */ /* 0x000fe2000a800000 */
        /* <DEDUP_REMOVED lines=9> */
[----:B------:R-:W2:Y:S02]  /*1250*/  FENCE.VIEW.ASYNC.S ;  /* 0x00000000000073c6 */ /* 0x000ea40000000000 */
[----:B--2---:R4:W2:Y:S08]  /*1260*/  SYNCS.EXCH.64 URZ, [UR8+0x4a0], UR12 ;  /* 0x0004a00c08ff75b2 */ /* 0x0048b00008000100 */
[----:B------:R4:W3:Y:S01]  /*1270*/  SYNCS.EXCH.64 URZ, [UR8+0x4b0], UR14 ;  /* 0x0004b00e08ff75b2 */ /* 0x0008e20008000100 */
[----:B------:R4:W1:Y:S01]  /*1280*/  SYNCS.EXCH.64 URZ, [UR8+0x4a8], UR12 ;  /* 0x0004a80c08ff75b2 */ /* 0x0008620008000100 */
[----:B------:R4:W1:Y:S02]  /*1290*/  SYNCS.EXCH.64 URZ, [UR8+0x4b8], UR14 ;  /* 0x0004b80e08ff75b2 */ /* 0x0008640008000100 */
[----:B----4-:R-:W-:Y:S01]  /*12a0*/  NOP ;  /* 0x0000000000007918 */ /* 0x010fe20000000000 */
.L_x_13:
[----:B------:R-:W4:Y:S01]  /*12b0*/  SHFL.IDX PT, R0, R106, RZ, 0x1f ;  /* 0x00001fff6a007589 */ /* 0x000f2200000e0000 */
[----:B------:R-:W-:Y:S01]  /*12c0*/  NOP ;  /* 0x0000000000007918 */ /* 0x000fe20000000000 */
[----:B----4-:R-:W-:-:S13]  /*12d0*/  ISETP.NE.AND P0, PT, R0, 0x5, PT ;  /* 0x000000050000780c */ /* 0x010fda0003f05270 */
[----:B------:R-:W-:Y:S05]  /*12e0*/  @P0 BRA `(.L_x_14) ;  /* 0x0000000000540947 */ /* 0x000fea0003800000 */
[----:B---3--:R-:W-:Y:S01]  /*12f0*/  UMOV UR9, 0x400 ;  /* 0x0000040000097882 */ /* 0x008fe20000000000 */
[----:B--2---:R-:W-:Y:S01]  /*1300*/  UMOV UR8, 0x1 ;  /* 0x0000000100087882 */ /* 0x004fe20000000000 */
        /* <DEDUP_REMOVED lines=13> */
[----:B------:R4:W1:Y:S01]  /*13e0*/  SYNCS.EXCH.64 URZ, [UR9+0x4e8], UR14 ;  /* 0x0004e80e09ff75b2 */ /* 0x0008620008000100 */
[----:B------:R4:W1:Y:S01]  /*13f0*/  SYNCS.EXCH.64 URZ, [UR9+0x4d0], UR12 ;  /* 0x0004d00c09ff75b2 */ /* 0x0008620008000100 */
[----:B------:R4:W1:Y:S01]  /*1400*/  SYNCS.EXCH.64 URZ, [UR9+0x4f0], UR14 ;  /* 0x0004f00e09ff75b2 */ /* 0x0008620008000100 */
[----:B------:R4:W1:Y:S01]  /*1410*/  SYNCS.EXCH.64 URZ, [UR9+0x4d8], UR12 ;  /* 0x0004d80c09ff75b2 */ /* 0x0008620008000100 */
[----:B------:R4:W1:Y:S02]  /*1420*/  SYNCS.EXCH.64 URZ, [UR9+0x4f8], UR14 ;  /* 0x0004f80e09ff75b2 */ /* 0x0008640008000100 */
[----:B----4-:R-:W-:Y:S01]  /*1430*/  NOP ;  /* 0x0000000000007918 */ /* 0x010fe20000000000 */
.L_x_14:
[----:B------:R-:W4:Y:S01]  /*1440*/  SHFL.IDX PT, R0, R106, RZ, 0x1f ;  /* 0x00001fff6a007589 */ /* 0x000f2200000e0000 */
[----:B------:R-:W-:Y:S01]  /*1450*/  ISETP.NE.OR P1, PT, RZ, UR10, !P1 ;  /* 0x0000000aff007c0c */ /* 0x000fe2000cf25670 */
[----:B------:R-:W-:Y:S01]  /*1460*/  NOP ;  /* 0x0000000000007918 */ /* 0x000fe20000000000 */
[----:B----4-:R-:W-:-:S13]  /*1470*/  ISETP.NE.AND P0, PT, R0, 0x3, PT ;  /* 0x000000030000780c */ /* 0x010fda0003f05270 */
[----:B------:R-:W-:Y:S05]  /*1480*/  @P0 BRA `(.L_x_15) ;  /* 0x0000000000340947 */ /* 0x000fea0003800000 */
[----:B--2---:R-:W-:Y:S01]  /*1490*/  UMOV UR8, 0x400 ;  /* 0x0000040000087882 */ /* 0x004fe20000000000 */
[----:B------:R-:W-:Y:S01]  /*14a0*/  UMOV UR6, 0x20 ;  /* 0x0000002000067882 */ /* 0x000fe20000000000 */
[----:B------:R-:W-:Y:S02]  /*14b0*/  ULEA UR8, UR37, UR8, 0x18 ;  /* 0x0000000825087291 */ /* 0x000fe4000f8ec0ff */
[----:B---3--:R-:W-:-:S04]  /*14c0*/  UIADD3 UR12, UPT, UPT, -UR6, 0x100000, URZ ;  /* 0x00100000060c7890 */ /* 0x008fc8000fffe1ff */
[----:B------:R-:W-:Y:S02]  /*14d0*/  USHF.L.U32 UR13, UR12, 0xb, URZ ;  /* 0x0000000b0c0d7899 */ /* 0x000fe400080006ff */
[----:B------:R-:W-:Y:S01]  /*14e0*/  USHF.L.U32 UR12, UR12, 0x1, URZ ;  /* 0x000000010c0c7899 */ /* 0x000fe200080006ff */
[----:B------:R-:W-:Y:S01]  /*14f0*/  ELECT P0, URZ, PT ;  /* 0x0000000000ff782f */ /* 0x000fe20003800000 */
[----:B------:R-:W2:Y:S10]  /*1500*/  FENCE.VIEW.ASYNC.S ;  /* 0x00000000000073c6 */ /* 0x000eb40000000000 */
[----:B--2---:R4:W2:Y:S01]  /*1510*/  SYNCS.EXCH.64 URZ, [UR8+0x500], UR12 ;  /* 0x0005000c08ff75b2 */ /* 0x0048a20008000100 */
[----:B------:R4:W3:Y:S01]  /*1520*/  SYNCS.EXCH.64 URZ, [UR8+0x510], UR12 ;  /* 0x0005100c08ff75b2 */ /* 0x0008e20008000100 */
[----:B------:R4:W1:Y:S01]  /*1530*/  SYNCS.EXCH.64 URZ, [UR8+0x508], UR12 ;  /* 0x0005080c08ff75b2 */ /* 0x0008620008000100 */
[----:B------:R4:W1:Y:S02]  /*1540*/  SYNCS.EXCH.64 URZ, [UR8+0x518], UR12 ;  /* 0x0005180c08ff75b2 */ /* 0x0008640008000100 */
[----:B----4-:R-:W-:Y:S01]  /*1550*/  NOP ;  /* 0x0000000000007918 */ /* 0x010fe20000000000 */
.L_x_15:
[----:B------:R-:W-:Y:S01]  /*1560*/  VOTEU.ALL UP1, P1 ;  /* 0x0000000000ff7886 */ /* 0x000fe20000820000 */
[----:B--2---:R-:W2:Y:S01]  /*1570*/  LDCU UR8, c[0x0][0x36c] ;  /* 0x00006d80ff0877ac */ /* 0x004ea20008000800 */
[----:B------:R-:W-:Y:S01]  /*1580*/  NOP ;  /* 0x0000000000007918 */ /* 0x000fe20000000000 */
[----:B------:R-:W-:Y:S01]  /*1590*/  LOP3.LUT R10, R103, 0x1f, RZ, 0xc0, !PT ;  /* 0x0000001f670a7812 */ /* 0x000fe200078ec0ff */
[----:B---3--:R-:W-:Y:S01]  /*15a0*/  UMOV UR12, 0x20 ;  /* 0x00000020000c7882 */ /* 0x008fe20000000000 */
[----:B------:R-:W-:Y:S01]  /*15b0*/  @!UP1 UMOV UR6, 0x400 ;  /* 0x0000040000069882 */ /* 0x000fe20000000000 */
[----:B------:R-:W-:-:S04]  /*15c0*/  @!UP1 UIADD3 UR12, UPT, UPT, -UR12, 0x100000, URZ ;  /* 0x001000000c0c9890 */ /* 0x000fc8000fffe1ff */
[----:B------:R-:W-:Y:S02]  /*15d0*/  @!UP1 USHF.L.U32 UR13, UR12, 0xb, URZ ;  /* 0x0000000b0c0d9899 */ /* 0x000fe400080006ff */
[----:B------:R-:W-:Y:S02]  /*15e0*/  @!UP1 USHF.L.U32 UR12, UR12, 0x1, URZ ;  /* 0x000000010c0c9899 */ /* 0x000fe400080006ff */
[----:B------:R-:W-:Y:S01]  /*15f0*/  @!UP1 ULEA UR6, UR37, UR6, 0x18 ;  /* 0x0000000625069291 */ /* 0x000fe2000f8ec0ff */
[----:B------:R-:W-:Y:S01]  /*1600*/  VOTEU.ALL UP1, P1 ;  /* 0x0000000000ff7886 */ /* 0x000fe20000820000 */
[----:B------:R-:W-:Y:S01]  /*1610*/  UISETP.NE.AND UP4, UPT, UR10, URZ, UPT ;  /* 0x000000ff0a00728c */ /* 0x000fe2000bf85270 */
[----:B------:R-:W3:Y:S09]  /*1620*/  FENCE.VIEW.ASYNC.S ;  /* 0x00000000000073c6 */ /* 0x000ef20000000000 */
[----:B---3--:R3:W4:Y:S01]  /*1630*/  @!UP1 SYNCS.EXCH.64 URZ, [UR6+0x520], UR12 ;  /* 0x0005200c06ff95b2 */ /* 0x0087220008000100 */
[----:B--2---:R-:W-:-:S09]  /*1640*/  UISETP.EQ.U32.AND UP1, UPT, UR8, 0x1, UPT ;  /* 0x000000010800788c */ /* 0x004fd2000bf22070 */
[----:B------:R-:W-:Y:S05]  /*1650*/  BRA.U !UP1, `(.L_x_16) ;  /* 0x0000000109087547 */ /* 0x000fea000b800000 */
[----:B-1--4-:R-:W-:Y:S01]  /*1660*/  UCGABAR_ARV ;  /* 0x00000000000079c7 */ /* 0x012fe20008000000 */
[----:B------:R-:W-:Y:S05]  /*1670*/  BRA `(.L_x_17) ;  /* 0x0000000000047947 */ /* 0x000fea0003800000 */
.L_x_16:
[----:B-1--4-:R-:W-:Y:S01]  /*1680*/  NOP ;  /* 0x0000000000007918 */ /* 0x012fe20000000000 */
.L_x_17:
[----:B------:R-:W1:Y:S01]  /*1690*/  S2R R94, SR_CTAID.Y ;  /* 0x00000000005e7919 */ /* 0x000e620000002600 */
[----:B------:R-:W-:-:S05]  /*16a0*/  CS2R.32 R93, SR_CgaSize ;  /* 0x00000000005d7805 */ /* 0x000fca0000008a00 */
[----:B------:R-:W-:-:S05]  /*16b0*/  IMAD R93, R93, -0xa0, RZ ;  /* 0xffffff605d5d7824 */ /* 0x000fca00078e02ff */
[----:B---3--:R-:W-:-:S14]  /*16c0*/  R2UR UR6, R93 ;  /* 0x000000005d0672ca */ /* 0x008fdc00000e0000 */
[----:B------:R-:W2:Y:S01]  /*16d0*/  LDCU UR6, c[0x0][UR6+0x2b4] ;  /* 0x00005680060677ac */ /* 0x000ea20008000800 */
[----:B------:R-:W-:-:S05]  /*16e0*/  CS2R.32 R0, SR_CgaSize ;  /* 0x0000000000007805 */ /* 0x000fca0000008a00 */
[----:B------:R-:W-:-:S06]  /*16f0*/  IMAD R0, R0, -0xa0, RZ ;  /* 0xffffff6000007824 */ /* 0x000fcc00078e02ff */
[----:B------:R-:W3:Y:S01]  /*1700*/  LDC R0, c[0x0][R0+0x2a4] ;  /* 0x0000a90000007b82 */ /* 0x000ee20000000800 */
[----:B------:R-:W-:Y:S01]  /*1710*/  PRMT R8, RZ, 0x7610, R8 ;  /* 0x00007610ff087816 */ /* 0x000fe20000000008 */
[----:B------:R-:W4:Y:S01]  /*1720*/  S2R R11, SR_CTAID.X ;  /* 0x00000000000b7919 */ /* 0x000f220000002500 */
[----:B------:R-:W-:-:S05]  /*1730*/  CS2R.32 R93, SR_CgaSize ;  /* 0x00000000005d7805 */ /* 0x000fca0000008a00 */
[----:B------:R-:W-:-:S05]  /*1740*/  IMAD R93, R93, -0xa0, RZ ;  /* 0xffffff605d5d7824 */ /* 0x000fca00078e02ff */
[----:B------:R-:W-:-:S14]  /*1750*/  R2UR UR8, R93 ;  /* 0x000000005d0872ca */ /* 0x000fdc00000e0000 */
[----:B------:R-:W3:Y:S01]  /*1760*/  LDCU UR8, c[0x0][UR8+0x2b0] ;  /* 0x00005600080877ac */ /* 0x000ee20008000800 */
[----:B------:R-:W-:Y:S01]  /*1770*/  UISETP.NE.AND UP2, UPT, UR10, 0x2, UPT ;  /* 0x000000020a00788c */ /* 0x000fe2000bf45270 */
[----:B------:R-:W2:Y:S01]  /*1780*/  LDC R9, c[0x0][0xb24] ;  /* 0x0002c900ff097b82 */ /* 0x000ea20000000800 */
[----:B------:R-:W-:-:S05]  /*1790*/  CS2R.32 R2, SR_CgaSize ;  /* 0x0000000000027805 */ /* 0x000fca0000008a00 */
[----:B------:R-:W-:-:S06]  /*17a0*/  IMAD R2, R2, -0xa0, RZ ;  /* 0xffffff6002027824 */ /* 0x000fcc00078e02ff */
[----:B------:R-:W3:Y:S08]  /*17b0*/  LDC R2, c[0x0][R2+0x2a0] ;  /* 0x0000a80002027b82 */ /* 0x000ef00000000800 */
[----:B------:R-:W3:Y:S01]  /*17c0*/  LDC R40, c[0x0][0xb24] ;  /* 0x0002c900ff287b82 */ /* 0x000ee20000000800 */
[----:B-1----:R-:W-:-:S07]  /*17d0*/  I2FP.F32.U32 R3, R94 ;  /* 0x0000005e00037245 */ /* 0x002fce0000201000 */
[----:B------:R-:W1:Y:S01]  /*17e0*/  S2UR UR36, SR_CTAID.Z ;  /* 0x00000000002479c3 */ /* 0x000e620000002700 */
[----:B--2---:R-:W-:Y:S01]  /*17f0*/  ISETP.GE.AND P0, PT, R9, 0x1, PT ;  /* 0x000000010900780c */ /* 0x004fe20003f06270 */
[----:B----4-:R-:W-:Y:S01]  /*1800*/  IMAD.MOV.U32 R93, RZ, RZ, R11 ;  /* 0x000000ffff5d7224 */ /* 0x010fe200078e000b */
[----:B------:R-:W-:Y:S01]  /*1810*/  I2FP.F32.U32 R4, R11 ;  /* 0x0000000b00047245 */ /* 0x000fe20000201000 */
[----:B------:R-:W-:Y:S01]  /*1820*/  FMUL R3, R3, UR6 ;  /* 0x0000000603037c20 */ /* 0x000fe20008400000 */
[----:B------:R-:W2:Y:S03]  /*1830*/  LDCU UR6, c[0x0][0xb30] ;  /* 0x00016600ff0677ac */ /* 0x000ea60008000800 */
[----:B---3--:R-:W-:Y:S01]  /*1840*/  FMUL R4, R4, UR8 ;  /* 0x0000000804047c20 */ /* 0x008fe20008400000 */
[----:B------:R-:W3:Y:S08]  /*1850*/  F2I.U32.TRUNC.NTZ R81, R3 ;  /* 0x0000000300517305 */ /* 0x000ef0000020f000 */
[----:B------:R-:W4:Y:S01]  /*1860*/  F2I.U32.TRUNC.NTZ R92, R4 ;  /* 0x00000004005c7305 */ /* 0x000f22000020f000 */
[----:B--2---:R-:W-:Y:S01]  /*1870*/  UISETP.NE.AND UP3, UPT, UR6, 0x1, UPT ;  /* 0x000000010600788c */ /* 0x004fe2000bf65270 */
[----:B---3--:R-:W-:-:S05]  /*1880*/  IADD3 R81, PT, PT, -R81, RZ, RZ ;  /* 0x000000ff51517210 */ /* 0x008fca0007ffe1ff */
[----:B------:R-:W-:Y:S01]  /*1890*/  IMAD R81, R0, R81, R94 ;  /* 0x0000005100517224 */ /* 0x000fe200078e025e */
[----:B------:R-:W-:Y:S01]  /*18a0*/  PRMT R0, RZ, 0x7610, R0 ;  /* 0x00007610ff007816 */ /* 0x000fe20000000000 */
[----:B----4-:R-:W-:-:S04]  /*18b0*/  IMAD.MOV R92, RZ, RZ, -R92 ;  /* 0x000000ffff5c7224 */ /* 0x010fc800078e0a5c */
[----:B------:R-:W-:Y:S01]  /*18c0*/  IMAD R92, R2, R92, R11 ;  /* 0x0000005c025c7224 */ /* 0x000fe200078e020b */
[----:B-1----:R-:W-:Y:S06]  /*18d0*/  BRA.U UP4, `(.L_x_18) ;  /* 0x0000000104247547 */ /* 0x002fec000b800000 */
[----:B------:R-:W-:Y:S01]  /*18e0*/  ISETP.NE.AND P1, PT, R81, RZ, PT ;  /* 0x000000ff5100720c */ /* 0x000fe20003f25270 */
[----:B------:R-:W-:Y:S01]  /*18f0*/  IMAD.MOV.U32 R0, RZ, RZ, 0x3 ;  /* 0x00000003ff007424 */ /* 0x000fe200078e00ff */
[C---:B------:R-:W-:Y:S02]  /*1900*/  LOP3.LUT R3, R92.reuse, 0xfffffffe, RZ, 0xc0, !PT ;  /* 0xfffffffe5c037812 */ /* 0x040fe400078ec0ff */
[----:B------:R-:W-:Y:S02]  /*1910*/  ISETP.LT.U32.OR P1, PT, R92, 0x2, !P1 ;  /* 0x000000025c00780c */ /* 0x000fe40004f21470 */
[----:B------:R-:W-:Y:S02]  /*1920*/  SHF.L.U32 R0, R0, R3, RZ ;  /* 0x0000000300007219 */ /* 0x000fe400000006ff */
[----:B------:R-:W-:Y:S02]  /*1930*/  SEL R5, RZ, 0x1, !P1 ;  /* 0x00000001ff057807 */ /* 0x000fe40004800000 */
[----:B------:R-:W-:-:S05]  /*1940*/  SEL R2, RZ, 0x2, !P1 ;  /* 0x00000002ff027807 */ /* 0x000fca0004800000 */
[----:B------:R-:W-:-:S05]  /*1950*/  IMAD.IADD R2, R5, 0x1, R2 ;  /* 0x0000000105027824 */ /* 0x000fca00078e0202 */
[----:B------:R-:W-:Y:S02]  /*1960*/  PRMT R8, R2, 0x7610, R8 ;  /* 0x0000761002087816 */ /* 0x000fe40000000008 */
.L_x_18:
[----:B------:R-:W-:Y:S05]  /*1970*/  @!P0 BRA `(.L_x_19) ;  /* 0x0000000000b88947 */ /* 0x000fea0003800000 */
[----:B------:R-:W1:Y:S01]  /*1980*/  LDC.64 R4, c[0x0][0xb18] ;  /* 0x0002c600ff047b82 */ /* 0x000e620000000a00 */
[----:B------:R-:W-:-:S07]  /*1990*/  ISETP.NE.AND P0, PT, R9, 0x1, PT ;  /* 0x000000010900780c */ /* 0x000fce0003f05270 */
[----:B------:R-:W2:Y:S08]  /*19a0*/  LDC R14, c[0x0][0xb0c] ;  /* 0x0002c300ff0e7b82 */ /* 0x000eb00000000800 */
[----:B------:R-:W3:Y:S08]  /*19b0*/  LDC R13, c[0x0][0x370] ;  /* 0x0000dc00ff0d7b82 */ /* 0x000ef00000000800 */
[----:B------:R-:W4:Y:S01]  /*19c0*/  LDC R16, c[0x0][0x374] ;  /* 0x0000dd00ff107b82 */ /* 0x000f220000000800 */
[----:B-1----:R-:W-:-:S07]  /*19d0*/  ISETP.NE.AND P1, PT, R4, 0x1, PT ;  /* 0x000000010400780c */ /* 0x002fce0003f25270 */
[----:B------:R-:W3:Y:S01]  /*19e0*/  LDC.64 R6, c[0x0][0xb10] ;  /* 0x0002c400ff067b82 */ /* 0x000ee20000000a00 */
[----:B--2---:R-:W-:-:S07]  /*19f0*/  ISETP.NE.AND P2, PT, R14, 0x1, PT ;  /* 0x000000010e00780c */ /* 0x004fce0003f45270 */
[----:B------:R-:W1:Y:S08]  /*1a00*/  LDC R12, c[0x0][0xb20] ;  /* 0x0002c800ff0c7b82 */ /* 0x000e700000000800 */
[----:B------:R-:W2:Y:S01]  /*1a10*/  LDC.64 R2, c[0x0][0xb28] ;  /* 0x0002ca00ff027b82 */ /* 0x000ea20000000a00 */
[----:B----4-:R-:W-:-:S04]  /*1a20*/  IMAD.HI.U32 R15, R16, R5, RZ ;  /* 0x00000005100f7227 */ /* 0x010fc800078e00ff */
[----:B------:R-:W-:-:S04]  /*1a30*/  IMAD.HI.U32 R5, R94, R5, RZ ;  /* 0x000000055e057227 */ /* 0x000fc800078e00ff */
[----:B---3--:R-:W-:-:S04]  /*1a40*/  IMAD.HI.U32 R18, R13, R6, RZ ;  /* 0x000000060d127227 */ /* 0x008fc800078e00ff */
[C---:B------:R-:W-:Y:S01]  /*1a50*/  IMAD.HI.U32 R20, R11.reuse, R6, RZ ;  /* 0x000000060b147227 */ /* 0x040fe200078e00ff */
[-C--:B------:R-:W-:Y:S02]  /*1a60*/  @P2 SHF.R.U32.HI R13, RZ, R7.reuse, R18 ;  /* 0x00000007ff0d2219 */ /* 0x080fe40000011612 */
[-C--:B-1----:R-:W-:Y:S02]  /*1a70*/  @P1 SHF.R.U32.HI R16, RZ, R12.reuse, R15 ;  /* 0x0000000cff101219 */ /* 0x082fe4000001160f */
[----:B------:R-:W-:Y:S02]  /*1a80*/  SHF.R.U32.HI R5, RZ, R12, R5 ;  /* 0x0000000cff057219 */ /* 0x000fe40000011605 */
[----:B------:R-:W-:Y:S02]  /*1a90*/  SHF.R.U32.HI R20, RZ, R7, R20 ;  /* 0x00000007ff147219 */ /* 0x000fe40000011614 */
[----:B------:R-:W-:Y:S01]  /*1aa0*/  SEL R5, R94, R5, !P1 ;  /* 0x000000055e057207 */ /* 0x000fe20004800000 */
[----:B--2---:R-:W-:Y:S01]  /*1ab0*/  IMAD.HI.U32 R18, R16, R2, RZ ;  /* 0x0000000210127227 */ /* 0x004fe200078e00ff */
[----:B------:R-:W-:-:S02]  /*1ac0*/  SEL R93, R11, R20, !P2 ;  /* 0x000000140b5d7207 */ /* 0x000fc40005000000 */
[----:B------:R-:W-:Y:S01]  /*1ad0*/  IADD3 R7, PT, PT, -R5, RZ, RZ ;  /* 0x000000ff05077210 */ /* 0x000fe20007ffe1ff */
[----:B------:R-:W-:Y:S01]  /*1ae0*/  IMAD.HI.U32 R6, R13, R2, RZ ;  /* 0x000000020d067227 */ /* 0x000fe200078e00ff */
[----:B------:R-:W-:-:S03]  /*1af0*/  @P0 SHF.R.U32.HI R16, RZ, R3, R18 ;  /* 0x00000003ff100219 */ /* 0x000fc60000011612 */
[----:B------:R-:W-:Y:S01]  /*1b00*/  IMAD R7, R4, R7, R94 ;  /* 0x0000000704077224 */ /* 0x000fe200078e025e */
[----:B------:R-:W-:Y:S01]  /*1b10*/  @P0 SHF.R.U32.HI R13, RZ, R3, R6 ;  /* 0x00000003ff0d0219 */ /* 0x000fe20000011606 */
[----:B------:R-:W-:-:S04]  /*1b20*/  IMAD R16, R16, R9, RZ ;  /* 0x0000000910107224 */ /* 0x000fc800078e02ff */
[----:B------:R-:W-:Y:S01]  /*1b30*/  IMAD R6, R13, R9, RZ ;  /* 0x000000090d067224 */ /* 0x000fe200078e02ff */
[----:B------:R-:W-:-:S04]  /*1b40*/  ISETP.GE.AND P1, PT, R5, R16, PT ;  /* 0x000000100500720c */ /* 0x000fc80003f26270 */
[----:B------:R-:W-:Y:S01]  /*1b50*/  ISETP.GE.OR P1, PT, R93, R6, P1 ;  /* 0x000000065d00720c */ /* 0x000fe20000f26670 */
[----:B------:R-:W-:-:S05]  /*1b60*/  IMAD.HI.U32 R6, R5, R2, RZ ;  /* 0x0000000205067227 */ /* 0x000fca00078e00ff */
[----:B------:R-:W-:-:S04]  /*1b70*/  SHF.R.U32.HI R6, RZ, R3, R6 ;  /* 0x00000003ff067219 */ /* 0x000fc80000011606 */
[----:B------:R-:W-:-:S03]  /*1b80*/  SEL R6, R5, R6, !P0 ;  /* 0x0000000605067207 */ /* 0x000fc60004000000 */
[----:B------:R-:W-:Y:S01]  /*1b90*/  @!P1 IMAD.HI.U32 R12, R93, R2, RZ ;  /* 0x000000025d0c9227 */ /* 0x000fe200078e00ff */
[----:B------:R-:W-:-:S04]  /*1ba0*/  IADD3 R2, PT, PT, -R6, RZ, RZ ;  /* 0x000000ff06027210 */ /* 0x000fc80007ffe1ff */
[----:B------:R-:W-:Y:S01]  /*1bb0*/  @!P1 SHF.R.U32.HI R12, RZ, R3, R12 ;  /* 0x00000003ff0c9219 */ /* 0x000fe2000001160c */
[----:B------:R-:W-:-:S03]  /*1bc0*/  IMAD R2, R9, R2, R5 ;  /* 0x0000000209027224 */ /* 0x000fc600078e0205 */
[----:B------:R-:W-:-:S05]  /*1bd0*/  @!P1 SEL R3, R93, R12, !P0 ;  /* 0x0000000c5d039207 */ /* 0x000fca0004000000 */
[--C-:B------:R-:W-:Y:S02]  /*1be0*/  @!P1 IMAD.IADD R6, R6, 0x1, -R3.reuse ;  /* 0x0000000106069824 */ /* 0x100fe400078e0a03 */
[----:B------:R-:W-:Y:S01]  /*1bf0*/  @!P1 IMAD R3, R2, R13, R3 ;  /* 0x0000000d02039224 */ /* 0x000fe200078e0203 */
[----:B------:R-:W-:Y:S01]  /*1c00*/  IADD3 R2, PT, PT, -R93, RZ, RZ ;  /* 0x000000ff5d027210 */ /* 0x000fe20007ffe1ff */
[----:B------:R-:W-:Y:S02]  /*1c10*/  @!P1 IMAD R5, R6, R9, R93 ;  /* 0x0000000906059224 */ /* 0x000fe400078e025d */
[----:B------:R-:W-:Y:S02]  /*1c20*/  @!P1 IMAD.MOV.U32 R93, RZ, RZ, R3 ;  /* 0x000000ffff5d9224 */ /* 0x000fe400078e0003 */
[----:B------:R-:W-:Y:S02]  /*1c30*/  IMAD R2, R14, R2, R11 ;  /* 0x000000020e027224 */ /* 0x000fe400078e020b */
[----:B------:R-:W-:-:S02]  /*1c40*/  IMAD R94, R5, R4, R7 ;  /* 0x00000004055e7224 */ /* 0x000fc400078e0207 */
[----:B------:R-:W-:Y:S02]  /*1c50*/  IMAD R93, R93, R14, R2 ;  /* 0x0000000e5d5d7224 */ /* 0x000fe400078e0202 */
.L_x_19:
[----:B------:R-:W-:Y:S05]  /*1c60*/  BRA.U UP3, `(.L_x_20) ;  /* 0x0000000103407547 */ /* 0x000fea000b800000 */
[----:B------:R-:W1:Y:S08]  /*1c70*/  LDC.64 R4, c[0x0][0xb10] ;  /* 0x0002c400ff047b82 */ /* 0x000e700000000a00 */
[----:B------:R-:W2:Y:S08]  /*1c80*/  LDC.64 R2, c[0x0][0xb18] ;  /* 0x0002c600ff027b82 */ /* 0x000eb00000000a00 */
[----:B------:R-:W3:Y:S08]  /*1c90*/  LDC R6, c[0x0][0xb20] ;  /* 0x0002c800ff067b82 */ /* 0x000ef00000000800 */
[----:B------:R-:W4:Y:S01]  /*1ca0*/  LDC R12, c[0x0][0xb0c] ;  /* 0x0002c300ff0c7b82 */ /* 0x000f220000000800 */
[----:B-1----:R-:W-:-:S05]  /*1cb0*/  IMAD.HI.U32 R4, R93, R4, RZ ;  /* 0x000000045d047227 */ /* 0x002fca00078e00ff */
[----:B------:R-:W-:Y:S01]  /*1cc0*/  SHF.R.U32.HI R4, RZ, R5, R4 ;  /* 0x00000005ff047219 */ /* 0x000fe20000011604 */
[----:B--2---:R-:W-:Y:S01]  /*1cd0*/  IMAD.HI.U32 R3, R94, R3, RZ ;  /* 0x000000035e037227 */ /* 0x004fe200078e00ff */
[----:B------:R-:W-:-:S04]  /*1ce0*/  ISETP.NE.AND P0, PT, R2, 0x1, PT ;  /* 0x000000010200780c */ /* 0x000fc80003f05270 */
[----:B---3--:R-:W-:-:S04]  /*1cf0*/  SHF.R.U32.HI R3, RZ, R6, R3 ;  /* 0x00000006ff037219 */ /* 0x008fc80000011603 */
[----:B------:R-:W-:Y:S02]  /*1d00*/  SEL R3, R94, R3, !P0 ;  /* 0x000000035e037207 */ /* 0x000fe40004000000 */
[----:B----4-:R-:W-:-:S04]  /*1d10*/  ISETP.NE.AND P1, PT, R12, 0x1, PT ;  /* 0x000000010c00780c */ /* 0x010fc80003f25270 */
[----:B------:R-:W-:-:S05]  /*1d20*/  SEL R6, R93, R4, !P1 ;  /* 0x000000045d067207 */ /* 0x000fca0004800000 */
[----:B------:R-:W-:Y:S02]  /*1d30*/  IMAD.IADD R4, R3, 0x1, -R6 ;  /* 0x0000000103047824 */ /* 0x000fe400078e0a06 */
[----:B------:R-:W-:Y:S02]  /*1d40*/  IMAD.IADD R3, R6, 0x1, -R3 ;  /* 0x0000000106037824 */ /* 0x000fe400078e0a03 */
[----:B------:R-:W-:Y:S02]  /*1d50*/  IMAD R93, R4, R12, R93 ;  /* 0x0000000c045d7224 */ /* 0x000fe400078e025d */
[----:B------:R-:W-:Y:S02]  /*1d60*/  IMAD R94, R3, R2, R94 ;  /* 0x00000002035e7224 */ /* 0x000fe400078e025e */
.L_x_20:
[----:B------:R-:W-:Y:S05]  /*1d70*/  BRA.U !UP1, `(.L_x_21) ;  /* 0x00000001090c7547 */ /* 0x000fea000b800000 */
[----:B------:R-:W-:Y:S01]  /*1d80*/  UCGABAR_WAIT ;  /* 0x0000000000007dc7 */ /* 0x000fe20008000000 */
[----:B------:R-:W-:Y:S01]  /*1d90*/  CCTL.IVALL ;  /* 0x00000000ff00798f */ /* 0x000fe20002000000 */
[----:B------:R-:W-:Y:S05]  /*1da0*/  BRA `(.L_x_22) ;  /* 0x0000000000047947 */ /* 0x000fea0003800000 */
.L_x_21:
[----:B------:R-:W-:Y:S06]  /*1db0*/  BAR.SYNC.DEFER_BLOCKING 0x0 ;  /* 0x0000000000007b1d */ /* 0x000fec0000010000 */
.L_x_22:
[----:B------:R-:W-:Y:S05]  /*1dc0*/  BRA.U UP2, `(.L_x_23) ;  /* 0x0000003902447547 */ /* 0x000fea000b800000 */
[----:B------:R-:W1:Y:S01]  /*1dd0*/  LDCU UR15, c[0x0][0x38c] ;  /* 0x00007180ff0f77ac */ /* 0x000e620008000800 */
[----:B------:R-:W2:Y:S01]  /*1de0*/  LDC R9, c[0x0][0x370] ;  /* 0x0000dc00ff097b82 */ /* 0x000ea20000000800 */
[C---:B------:R-:W-:Y:S01]  /*1df0*/  IMAD.SHL.U32 R17, R11.reuse, 0x20, RZ ;  /* 0x000000200b117824 */ /* 0x040fe200078e00ff */
[----:B------:R-:W-:Y:S01]  /*1e00*/  PLOP3.LUT P1, PT, PT, PT, UP5, 0x80, 0x8 ;  /* 0x000000000008781c */ /* 0x000fe20003f2f058 */
[----:B------:R-:W-:Y:S01]  /*1e10*/  UISETP.NE.AND UP1, UPT, UR10, URZ, UPT ;  /* 0x000000ff0a00728c */ /* 0x000fe2000bf25270 */
[----:B------:R-:W-:Y:S01]  /*1e20*/  ISETP.NE.AND P4, PT, R10, RZ, P5 ;  /* 0x000000ff0a00720c */ /* 0x000fe20002f85270 */
[----:B------:R-:W-:Y:S01]  /*1e30*/  IMAD.SHL.U32 R16, R11, 0x40, RZ ;  /* 0x000000400b107824 */ /* 0x000fe200078e00ff */
[----:B------:R-:W-:Y:S01]  /*1e40*/  PLOP3.LUT P1, PT, P1, PT, PT, 0x8, 0x80 ;  /* 0x000000000080781c */ /* 0x000fe20000f2e170 */
[----:B------:R-:W-:Y:S01]  /*1e50*/  IMAD.MOV.U32 R15, RZ, RZ, 0x1 ;  /* 0x00000001ff0f7424 */ /* 0x000fe200078e00ff */
[----:B------:R-:W3:Y:S01]  /*1e60*/  LDC R0, c[0x0][0x374] ;  /* 0x0000dd00ff007b82 */ /* 0x000ee20000000800 */
[----:B------:R-:W-:Y:S01]  /*1e70*/  IMAD.MOV.U32 R14, RZ, RZ, RZ ;  /* 0x000000ffff0e7224 */ /* 0x000fe200078e00ff */
[----:B------:R-:W-:Y:S01]  /*1e80*/  CS2R R12, SRZ ;  /* 0x00000000000c7805 */ /* 0x000fe2000001ff00 */
[----:B------:R-:W-:Y:S01]  /*1e90*/  IMAD.MOV.U32 R10, RZ, RZ, 0x1 ;  /* 0x00000001ff0a7424 */ /* 0x000fe200078e00ff */
[----:B------:R-:W-:Y:S01]  /*1ea0*/  LOP3.LUT R17, R17, 0x20, RZ, 0xc0, !PT ;  /* 0x0000002011117812 */ /* 0x000fe200078ec0ff */
[----:B------:R-:W4:Y:S01]  /*1eb0*/  LDCU.64 UR24, c[0x0][0x348] ;  /* 0x00006900ff1877ac */ /* 0x000f220008000a00 */
[----:B-1----:R-:W-:-:S02]  /*1ec0*/  UIADD3 UR4, UPT, UPT, UR15, 0x1f, URZ ;  /* 0x0000001f0f047890 */ /* 0x002fc4000fffe0ff */
[----:B------:R-:W-:Y:S02]  /*1ed0*/  USEL UR7, UR7, 0x2, UP1 ;  /* 0x0000000207077887 */ /* 0x000fe40008800000 */
[----:B------:R-:W-:Y:S01]  /*1ee0*/  USHF.R.S32.HI UR22, URZ, 0x1f, UR4 ;  /* 0x0000001fff167899 */ /* 0x000fe20008011404 */
[----:B------:R-:W-:-:S03]  /*1ef0*/  UMOV UR13, URZ ;  /* 0x000000ff000d7c82 */ /* 0x000fc60008000000 */
[----:B------:R-:W-:Y:S02]  /*1f00*/  ULEA.HI UR22, UR22, UR4, URZ, 0x5 ;  /* 0x0000000416167291 */ /* 0x000fe4000f8f28ff */
[----:B------:R-:W-:Y:S02]  /*1f10*/  UIADD3 UR4, UPT, UPT, UR15, -0x1, URZ ;  /* 0xffffffff0f047890 */ /* 0x000fe4000fffe0ff */
[----:B------:R-:W-:Y:S02]  /*1f20*/  USHF.R.S32.HI UR22, URZ, 0x5, UR22 ;  /* 0x00000005ff167899 */ /* 0x000fe40008011416 */
[----:B------:R-:W-:Y:S02]  /*1f30*/  UISETP.GE.U32.AND UP2, UPT, UR4, -0x3f, UPT ;  /* 0xffffffc10400788c */ /* 0x000fe4000bf46070 */
[----:B------:R-:W-:Y:S02]  /*1f40*/  UISETP.LT.U32.AND UP0, UPT, UR22, 0x48, UPT ;  /* 0x000000481600788c */ /* 0x000fe4000bf01070 */
[----:B------:R-:W-:-:S02]  /*1f50*/  UIADD3 UR15, UPT, UPT, UR15, 0x3e, URZ ;  /* 0x0000003e0f0f7890 */ /* 0x000fc4000fffe0ff */
[----:B------:R-:W-:-:S04]  /*1f60*/  USEL UR21, UR22, 0x48, UP0 ;  /* 0x0000004816157887 */ /* 0x000fc80008000000 */
[----:B------:R-:W-:Y:S02]  /*1f70*/  UIADD3 UR6, UPT, UPT, UR21, -0x1, URZ ;  /* 0xffffffff15067890 */ /* 0x000fe4000fffe0ff */
[----:B------:R-:W-:Y:S02]  /*1f80*/  @UP2 UIADD3 UR6, UPT, UPT, UR21, URZ, URZ ;  /* 0x000000ff15062290 */ /* 0x000fe4000fffe0ff */
[----:B------:R-:W-:Y:S02]  /*1f90*/  UIADD3 UR14, UPT, UPT, UR22, -UR21, URZ ;  /* 0x80000015160e7290 */ /* 0x000fe4000fffe0ff */
[----:B------:R-:W-:Y:S02]  /*1fa0*/  UIADD3 UR5, UPT, UPT, UR6, 0x1, URZ ;  /* 0x0000000106057890 */ /* 0x000fe4000fffe0ff */
[----:B--2-4-:R-:W-:-:S12]  /*1fb0*/  UIADD3 UR6, UPT, UPT, -UR6, URZ, URZ ;  /* 0x000000ff06067290 */ /* 0x014fd8000fffe1ff */
.L_x_43:
[----:B------:R-:W-:Y:S01]  /*1fc0*/  UISETP.NE.AND UP0, UPT, UR37, URZ, UPT ;  /* 0x000000ff2500728c */ /* 0x000fe2000bf05270 */
[----:B------:R-:W1:Y:S08]  /*1fd0*/  S2UR UR37, SR_CgaCtaId ;  /* 0x00000000002579c3 */ /* 0x000e700000008800 */
[----:B------:R-:W-:Y:S05]  /*1fe0*/  BRA.U UP0, `(.L_x_24) ;  /* 0x0000000100347547 */ /* 0x000fea000b800000 */
[----:B------:R-:W2:Y:S01]  /*1ff0*/  S2R R2, SR_CgaCtaId ;  /* 0x0000000000027919 */ /* 0x000ea20000008800 */
[----:B------:R-:W-:-:S04]  /*2000*/  MOV R3, 0x400 ;  /* 0x0000040000037802 */ /* 0x000fc80000000f00 */
[----:B--2---:R-:W-:Y:S02]  /*2010*/  LEA R3, R2, R3, 0x18 ;  /* 0x0000000302037211 */ /* 0x004fe400078ec0ff */
[----:B------:R-:W-:-:S03]  /*2020*/  SHF.L.U32 R2, R10, 0x1f, RZ ;  /* 0x0000001f0a027819 */ /* 0x000fc600000006ff */
[----:B------:R-:W-:-:S04]  /*2030*/  IMAD R3, R12, 0x8, R3 ;  /* 0x000000080c037824 */ /* 0x000fc800078e0203 */
[----:B------:R-:W2:Y:S02]  /*2040*/  SYNCS.PHASECHK.TRANS64.TRYWAIT P0, [R3+URZ+0x510], R2 ;  /* 0x00051002030075a7 */ /* 0x000ea400080011ff */
[----:B--2---:R-:W-:Y:S05]  /*2050*/  @!P0 BRA `(.L_x_25) ;  /* 0x0000007400708947 */ /* 0x004fea0003800000 */
.L_x_182:
[----:B------:R-:W-:Y:S01]  /*2060*/  VIADD R12, R12, 0x1 ;  /* 0x000000010c0c7836 */ /* 0x000fe20000000000 */
[----:B------:R2:W-:Y:S04]  /*2070*/  SYNCS.ARRIVE.TRANS64.A1T0 RZ, [R3+URZ+0x500], RZ ;  /* 0x000500ff03ff79a7 */ /* 0x0005e800081000ff */
[----:B------:R-:W-:-:S04]  /*2080*/  ISETP.NE.AND P0, PT, R12, 0x2, PT ;  /* 0x000000020c00780c */ /* 0x000fc80003f05270 */
[----:B------:R-:W-:Y:S02]  /*2090*/  SEL R12, R12, RZ, P0 ;  /* 0x000000ff0c0c7207 */ /* 0x000fe40000000000 */
[----:B--2---:R-:W-:-:S04]  /*20a0*/  SEL R3, RZ, 0x1, P0 ;  /* 0x00000001ff037807 */ /* 0x004fc80000000000 */
[----:B------:R-:W-:-:S07]  /*20b0*/  LOP3.LUT R10, R10, R3, RZ, 0x3c, !PT ;  /* 0x000000030a0a7212 */ /* 0x000fce00078e3cff */
.L_x_24:
[----:B------:R-:W-:Y:S01]  /*20c0*/  UMOV UR4, 0x400 ;  /* 0x0000040000047882 */ /* 0x000fe20000000000 */
[----:B------:R-:W-:Y:S01]  /*20d0*/  LEA.HI R3, R93, R93, RZ, 0x1 ;  /* 0x0000005d5d037211 */ /* 0x000fe200078f08ff */
[----:B-1----:R-:W-:Y:S01]  /*20e0*/  ULEA UR4, UR37, UR4, 0x18 ;  /* 0x0000000425047291 */ /* 0x002fe2000f8ec0ff */
[----:B------:R-:W-:Y:S01]  /*20f0*/  SHF.L.U32 R2, R15, 0x1f, RZ ;  /* 0x0000001f0f027819 */ /* 0x000fe200000006ff */
[----:B------:R-:W-:Y:S01]  /*2100*/  UISETP.GE.U32.AND UP0, UPT, UR15, 0x3f, UPT ;  /* 0x0000003f0f00788c */ /* 0x000fe2000bf06070 */
[----:B------:R-:W-:Y:S01]  /*2110*/  R2UR UR35, R16 ;  /* 0x00000000102372ca */ /* 0x000fe200000e0000 */
[----:B------:R-:W-:Y:S01]  /*2120*/  ULEA UR8, UR13, UR4, 0x3 ;  /* 0x000000040d087291 */ /* 0x000fe2000f8e18ff */
[----:B------:R-:W-:Y:S01]  /*2130*/  IMAD.SHL.U32 R3, R3, 0x40, RZ ;  /* 0x0000004003037824 */ /* 0x000fe200078e00ff */
[----:B------:R-:W-:Y:S01]  /*2140*/  R2UR UR11, R17 ;  /* 0x00000000110b72ca */ /* 0x000fe200000e0000 */
[----:B------:R-:W-:-:S03]  /*2150*/  UMOV UR23, URZ ;  /* 0x000000ff00177c82 */ /* 0x000fc60008000000 */
[----:B------:R-:W-:-:S03]  /*2160*/  LOP3.LUT R3, R3, 0xffffff80, RZ, 0xc0, !PT ;  /* 0xffffff8003037812 */ /* 0x000fc600078ec0ff */
[----:B------:R1:W2:Y:S01]  /*2170*/  SYNCS.PHASECHK.TRANS64.TRYWAIT P0, [UR8+0x240], R2 ;  /* 0x00024002ff0075a7 */ /* 0x0002a20008001108 */
[----:B------:R-:W-:Y:S02]  /*2180*/  R2UR UR9, R3 ;  /* 0x00000000030972ca */ /* 0x000fe400000e0000 */
[----:B------:R-:W-:-:S11]  /*2190*/  R2UR UR8, R94 ;  /* 0x000000005e0872ca */ /* 0x000fd600000e0000 */
[----:B------:R-:W-:Y:S02]  /*21a0*/  ULOP3.LUT UR35, UR9, 0x40, UR35, 0xf8, !UPT ;  /* 0x0000004009237892 */ /* 0x000fe4000f8ef823 */
[----:B------:R-:W-:Y:S01]  /*21b0*/  ULEA UR11, UR8, UR11, 0x6 ;  /* 0x0000000b080b7291 */ /* 0x000fe2000f8e30ff */
[----:B------:R-:W-:Y:S11]  /*21c0*/  BRA.U !UP0, `(.L_x_26) ;  /* 0x0000000108c07547 */ /* 0x000ff6000b800000 */
[----:B------:R-:W-:Y:S01]  /*21d0*/  UMOV UR16, UR6 ;  /* 0x0000000600107c82 */ /* 0x000fe20008000000 */
[----:B------:R-:W-:Y:S01]  /*21e0*/  UMOV UR17, UR13 ;  /* 0x0000000d00117c82 */ /* 0x000fe20008000000 */
[----:B------:R-:W-:-:S05]  /*21f0*/  UMOV UR34, URZ ;  /* 0x000000ff00227c82 */ /* 0x000fca0008000000 */
.L_x_32:
[----:B------:R-:W-:Y:S01]  /*2200*/  ULEA UR33, UR17, UR4, 0x3 ;  /* 0x0000000411217291 */ /* 0x000fe2000f8e18ff */
[----:B------:R-:W-:Y:S01]  /*2210*/  @P5 MOV R3, 0x1800 ;  /* 0x0000180000035802 */ /* 0x000fe20000000f00 */
[----:B-12-4-:R-:W-:Y:S10]  /*2220*/  @P0 BRA `(.L_x_27) ;  /* 0x00000000000c0947 */ /* 0x016ff40003800000 */
[----:B------:R-:W-:-:S04]  /*2230*/  SHF.L.U32 R5, R15, 0x1f, RZ ;  /* 0x0000001f0f057819 */ /* 0x000fc800000006ff */
[----:B------:R-:W2:Y:S02]  /*2240*/  SYNCS.PHASECHK.TRANS64.TRYWAIT P0, [UR33+0x240], R5 ;  /* 0x00024005ff0075a7 */ /* 0x000ea40008001121 */
[----:B--2---:R-:W-:Y:S05]  /*2250*/  @!P0 BRA `(.L_x_28) ;  /* 0x0000007400048947 */ /* 0x004fea0003800000 */
.L_x_27:
[----:B------:R2:W-:Y:S01]  /*2260*/  @P5 SYNCS.ARRIVE.TRANS64 RZ, [UR33], R3 ;  /* 0x00000003ffff59a7 */ /* 0x0005e20008000021 */
[----:B------:R-:W-:Y:S02]  /*2270*/  ULOP3.LUT UR8, UR7, 0x2, URZ, 0xfc, !UPT ;  /* 0x0000000207087892 */ /* 0x000fe4000f8efcff */
[----:B------:R-:W-:Y:S02]  /*2280*/  UIADD3 UR16, UPT, UPT, UR16, 0x1, URZ ;  /* 0x0000000110107890 */ /* 0x000fe4000fffe0ff */
[----:B------:R-:W-:Y:S02]  /*2290*/  UISETP.NE.AND UP0, UPT, UR8, 0x2, UPT ;  /* 0x000000020800788c */ /* 0x000fe4000bf05270 */
[----:B------:R-:W-:-:S07]  /*22a0*/  UISETP.NE.AND UP2, UPT, UR16, 0x1, UPT ;  /* 0x000000011000788c */ /* 0x000fce000bf45270 */
[----:B------:R-:W-:Y:S05]  /*22b0*/  BRA.U UP0, `(.L_x_29) ;  /* 0x0000000100047547 */ /* 0x000fea000b800000 */
[----:B------:R-:W-:Y:S05]  /*22c0*/  BPT.TRAP 0x1 ;  /* 0x000000040000795c */ /* 0x000fea0000300000 */
.L_x_29:
[----:B------:R-:W-:Y:S04]  /*22d0*/  BSSY.RECONVERGENT B0, `(.L_x_30) ;  /* 0x0000003000007945 */ /* 0x000fe80003800200 */
[----:B------:R-:W-:Y:S05]  /*22e0*/  @!P4 BRA `(.L_x_31) ;  /* 0x000000000004c947 */ /* 0x000fea0003800000 */
[----:B------:R-:W-:Y:S05]  /*22f0*/  BPT.TRAP 0x1 ;  /* 0x000000040000795c */ /* 0x000fea0000300000 */
.L_x_31:
[----:B------:R-:W-:Y:S05]  /*2300*/  BSYNC.RECONVERGENT B0 ;  /* 0x0000000000007941 */ /* 0x000fea0003800200 */
.L_x_30:
[----:B------:R-:W-:Y:S02]  /*2310*/  UIADD3 UR13, UPT, UPT, UR17, 0x1, URZ ;  /* 0x00000001110d7890 */ /* 0x000fe4000fffe0ff */
[----:B------:R-:W-:Y:S02]  /*2320*/  ULEA UR32, UR17, UR4, 0xb ;  /* 0x0000000411207291 */ /* 0x000fe4000f8e58ff */
[----:B------:R-:W-:Y:S02]  /*2330*/  UISETP.NE.AND UP0, UPT, UR13, 0x48, UPT ;  /* 0x000000480d00788c */ /* 0x000fe4000bf05270 */
[----:B------:R-:W-:Y:S02]  /*2340*/  UIADD3 UR28, UP1, UPT, UR24, 0x80, URZ ;  /* 0x00000080181c7890 */ /* 0x000fe4000ff3e0ff */
[----:B------:R-:W-:Y:S02]  /*2350*/  USEL UR9, URZ, 0x1, UP0 ;  /* 0x00000001ff097887 */ /* 0x000fe40008000000 */
[----:B------:R-:W-:-:S02]  /*2360*/  USEL UR13, UR13, URZ, UP0 ;  /* 0x000000ff0d0d7287 */ /* 0x000fc40008000000 */
[----:B------:R-:W-:Y:S02]  /*2370*/  UIADD3 UR26, UP0, UPT, UR24, 0x180, URZ ;  /* 0x00000180181a7890 */ /* 0x000fe4000ff1e0ff */
[----:B------:R-:W-:Y:S01]  /*2380*/  ULEA UR8, UR13, UR4, 0x3 ;  /* 0x000000040d087291 */ /* 0x000fe2000f8e18ff */
[----:B------:R-:W-:Y:S01]  /*2390*/  LOP3.LUT R15, R15, UR9, RZ, 0x3c, !PT ;  /* 0x000000090f0f7c12 */ /* 0x000fe2000f8e3cff */
[----:B------:R-:W-:Y:S02]  /*23a0*/  ULOP3.LUT UR33, UR33, 0xfefffff8, URZ, 0xc0, !UPT ;  /* 0xfefffff821217892 */ /* 0x000fe4000f8ec0ff */
[----:B------:R-:W-:Y:S01]  /*23b0*/  UIADD3.X UR29, UPT, UPT, URZ, UR25, URZ, UP1, !UPT ;  /* 0x00000019ff1d7290 */ /* 0x000fe20008ffe4ff */
[----:B-1----:R-:W-:Y:S01]  /*23c0*/  SHF.L.U32 R2, R15, 0x1f, RZ ;  /* 0x0000001f0f027819 */ /* 0x002fe200000006ff */
[----:B------:R-:W-:Y:S02]  /*23d0*/  UIADD3 UR32, UPT, UPT, UR32, 0x2800, URZ ;  /* 0x0000280020207890 */ /* 0x000fe4000fffe0ff */
[----:B------:R-:W-:Y:S01]  /*23e0*/  UIADD3.X UR27, UPT, UPT, URZ, UR25, URZ, UP0, !UPT ;  /* 0x00000019ff1b7290 */ /* 0x000fe200087fe4ff */
[----:B------:R4:W1:Y:S01]  /*23f0*/  SYNCS.PHASECHK.TRANS64.TRYWAIT P0, [UR8+0x240], R2 ;  /* 0x00024002ff0075a7 */ /* 0x0008620008001108 */
[----:B------:R-:W-:Y:S01]  /*2400*/  ULEA UR8, UR17, UR4, 0xa ;  /* 0x0000000411087291 */ /* 0x000fe2000f8e50ff */
[----:B------:R-:W-:Y:S01]  /*2410*/  UMOV UR18, 0x0 ;  /* 0x0000000000127882 */ /* 0x000fe20000000000 */
[----:B------:R-:W-:-:S02]  /*2420*/  UMOV UR19, 0x10000000 ;  /* 0x1000000000137882 */ /* 0x000fc40000000000 */
[----:B------:R-:W-:Y:S01]  /*2430*/  UIADD3 UR8, UPT, UPT, UR8, 0x26800, URZ ;  /* 0x0002680008087890 */ /* 0x000fe2000fffe0ff */
[----:B------:R2:W-:Y:S01]  /*2440*/  UTMALDG.3D.2CTA [UR32], [UR28], desc[UR18] ;  /* 0x000012201c0075b4 */ /* 0x0005e20008211000 */
[----:B------:R-:W-:Y:S01]  /*2450*/  UMOV UR10, UR34 ;  /* 0x00000022000a7c82 */ /* 0x000fe20008000000 */
[----:B------:R-:W-:Y:S01]  /*2460*/  UMOV UR12, UR36 ;  /* 0x00000024000c7c82 */ /* 0x000fe20008000000 */
[----:B------:R-:W-:Y:S01]  /*2470*/  UMOV UR9, UR33 ;  /* 0x0000002100097c82 */ /* 0x000fe20008000000 */
[----:B------:R-:W-:Y:S01]  /*2480*/  UMOV UR23, UR5 ;  /* 0x0000000500177c82 */ /* 0x000fe20008000000 */
[----:B------:R-:W-:-:S03]  /*2490*/  UMOV UR17, UR13 ;  /* 0x0000000d00117c82 */ /* 0x000fc60008000000 */
[----:B------:R4:W-:Y:S01]  /*24a0*/  UTMALDG.3D.2CTA [UR8], [UR26], desc[UR18] ;  /* 0x000012081a0075b4 */ /* 0x0009e20008211000 */
[----:B--2---:R-:W-:Y:S01]  /*24b0*/  UIADD3 UR34, UPT, UPT, UR34, 0x20, URZ ;  /* 0x0000002022227890 */ /* 0x004fe2000fffe0ff */
[----:B------:R-:W-:Y:S11]  /*24c0*/  BRA.U UP2, `(.L_x_32) ;  /* 0xfffffffd024c7547 */ /* 0x000ff6000b83ffff */
.L_x_26:
[----:B----4-:R-:W-:Y:S01]  /*24d0*/  ULEA UR8, UR13, UR4, 0x3 ;  /* 0x000000040d087291 */ /* 0x010fe2000f8e18ff */
[----:B-1----:R-:W-:Y:S01]  /*24e0*/  SHF.L.U32 R2, R15, 0x1f, RZ ;  /* 0x0000001f0f027819 */ /* 0x002fe200000006ff */
[----:B------:R-:W-:Y:S01]  /*24f0*/  @!P1 SYNCS.ARRIVE.TRANS64.A1T0 RZ, [UR4+0x498], RZ ;  /* 0x000498ffffff99a7 */ /* 0x000fe20008100004 */
[----:B------:R-:W-:-:S06]  /*2500*/  UISETP.GT.AND UP0, UPT, UR22, UR21, UPT ;  /* 0x000000151600728c */ /* 0x000fcc000bf04270 */
[----:B--2---:R1:W2:Y:S03]  /*2510*/  SYNCS.PHASECHK.TRANS64.TRYWAIT P0, [UR8+0x240], R2 ;  /* 0x00024002ff0075a7 */ /* 0x0042a60008001108 */
[----:B------:R-:W-:Y:S05]  /*2520*/  BRA.U !UP0, `(.L_x_33) ;  /* 0x0000000108c07547 */ /* 0x000fea000b800000 */
[----:B------:R-:W-:Y:S01]  /*2530*/  UIADD3 UR26, UPT, UPT, UR14, UR23, URZ ;  /* 0x000000170e1a7290 */ /* 0x000fe2000fffe0ff */
[----:B------:R-:W-:-:S11]  /*2540*/  UMOV UR27, UR13 ;  /* 0x0000000d001b7c82 */ /* 0x000fd60008000000 */
.L_x_39:
[----:B------:R-:W-:Y:S01]  /*2550*/  ULEA UR17, UR27, UR4, 0x3 ;  /* 0x000000041b117291 */ /* 0x000fe2000f8e18ff */
[----:B--2---:R-:W-:Y:S01]  /*2560*/  @P5 MOV R3, 0x1800 ;  /* 0x0000180000035802 */ /* 0x004fe20000000f00 */
[----:B-12---:R-:W-:Y:S10]  /*2570*/  @P0 BRA `(.L_x_34) ;  /* 0x00000000000c0947 */ /* 0x006ff40003800000 */
[----:B------:R-:W-:-:S04]  /*2580*/  SHF.L.U32 R5, R15, 0x1f, RZ ;  /* 0x0000001f0f057819 */ /* 0x000fc800000006ff */
[----:B------:R-:W2:Y:S02]  /*2590*/  SYNCS.PHASECHK.TRANS64.TRYWAIT P0, [UR17+0x240], R5 ;  /* 0x00024005ff0075a7 */ /* 0x000ea40008001111 */
[----:B--2---:R-:W-:Y:S05]  /*25a0*/  @!P0 BRA `(.L_x_35) ;  /* 0x0000007000488947 */ /* 0x004fea0003800000 */
.L_x_34:
[----:B------:R2:W-:Y:S01]  /*25b0*/  @P5 SYNCS.ARRIVE.TRANS64 RZ, [UR17], R3 ;  /* 0x00000003ffff59a7 */ /* 0x0005e20008000011 */
[----:B------:R-:W-:-:S04]  /*25c0*/  ULOP3.LUT UR8, UR7, 0x2, URZ, 0xfc, !UPT ;  /* 0x0000000207087892 */ /* 0x000fc8000f8efcff */
[----:B------:R-:W-:-:S09]  /*25d0*/  UISETP.NE.AND UP0, UPT, UR8, 0x2, UPT ;  /* 0x000000020800788c */ /* 0x000fd2000bf05270 */
[----:B------:R-:W-:Y:S05]  /*25e0*/  BRA.U UP0, `(.L_x_36) ;  /* 0x0000000100047547 */ /* 0x000fea000b800000 */
[----:B------:R-:W-:Y:S05]  /*25f0*/  BPT.TRAP 0x1 ;  /* 0x000000040000795c */ /* 0x000fea0000300000 */
.L_x_36:
[----:B------:R-:W-:Y:S04]  /*2600*/  BSSY.RECONVERGENT B0, `(.L_x_37) ;  /* 0x0000003000007945 */ /* 0x000fe80003800200 */
[----:B------:R-:W-:Y:S05]  /*2610*/  @!P4 BRA `(.L_x_38) ;  /* 0x000000000004c947 */ /* 0x000fea0003800000 */
[----:B------:R-:W-:Y:S05]  /*2620*/  BPT.TRAP 0x1 ;  /* 0x000000040000795c */ /* 0x000fea0000300000 */
.L_x_38:
[----:B------:R-:W-:Y:S05]  /*2630*/  BSYNC.RECONVERGENT B0 ;  /* 0x0000000000007941 */ /* 0x000fea0003800200 */
.L_x_37:
        /* <DEDUP_REMOVED lines=9> */
[----:B------:R-:W-:Y:S02]  /*26d0*/  USHF.L.U32 UR18, UR23, 0x5, URZ ;  /* 0x0000000517127899 */ /* 0x000fe400080006ff */
[----:B------:R-:W-:Y:S01]  /*26e0*/  ULOP3.LUT UR17, UR17, 0xfefffff8, URZ, 0xc0, !UPT ;  /* 0xfefffff811117892 */ /* 0x000fe2000f8ec0ff */
[----:B-1----:R-:W-:Y:S01]  /*26f0*/  SHF.L.U32 R2, R15, 0x1f, RZ ;  /* 0x0000001f0f027819 */ /* 0x002fe200000006ff */
[----:B------:R-:W-:Y:S02]  /*2700*/  UIADD3 UR16, UPT, UPT, UR16, 0x2800, URZ ;  /* 0x0000280010107890 */ /* 0x000fe4000fffe0ff */
[----:B------:R-:W-:Y:S01]  /*2710*/  UIADD3.X UR33, UPT, UPT, URZ, UR25, URZ, UP1, !UPT ;  /* 0x00000019ff217290 */ /* 0x000fe20008ffe4ff */
[----:B------:R4:W1:Y:S01]  /*2720*/  SYNCS.PHASECHK.TRANS64.TRYWAIT P0, [UR8+0x240], R2 ;  /* 0x00024002ff0075a7 */ /* 0x0008620008001108 */
[----:B------:R-:W-:-:S02]  /*2730*/  ULEA UR8, UR27, UR4, 0xa ;  /* 0x000000041b087291 */ /* 0x000fc4000f8e50ff */
[----:B------:R-:W-:Y:S02]  /*2740*/  UIADD3.X UR31, UPT, UPT, URZ, UR25, URZ, UP0, !UPT ;  /* 0x00000019ff1f7290 */ /* 0x000fe400087fe4ff */
[----:B------:R-:W-:Y:S01]  /*2750*/  UIADD3 UR8, UPT, UPT, UR8, 0x26800, URZ ;  /* 0x0002680008087890 */ /* 0x000fe2000fffe0ff */
[----:B------:R-:W-:Y:S01]  /*2760*/  UMOV UR28, 0x0 ;  /* 0x00000000001c7882 */ /* 0x000fe20000000000 */
[----:B------:R-:W-:Y:S01]  /*2770*/  UMOV UR29, 0x10000000 ;  /* 0x10000000001d7882 */ /* 0x000fe20000000000 */
[----:B------:R-:W-:Y:S01]  /*2780*/  UMOV UR19, UR35 ;  /* 0x0000002300137c82 */ /* 0x000fe20008000000 */
[----:B------:R-:W-:Y:S01]  /*2790*/  UMOV UR20, UR36 ;  /* 0x0000002400147c82 */ /* 0x000fe20008000000 */
[----:B------:R-:W-:Y:S01]  /*27a0*/  UMOV UR12, UR36 ;  /* 0x00000024000c7c82 */ /* 0x000fe20008000000 */
[----:B------:R-:W-:Y:S01]  /*27b0*/  UMOV UR9, UR17 ;  /* 0x0000001100097c82 */ /* 0x000fe20008000000 */
[----:B------:R-:W-:Y:S01]  /*27c0*/  UMOV UR10, UR18 ;  /* 0x00000012000a7c82 */ /* 0x000fe20008000000 */
[----:B------:R4:W-:Y:S01]  /*27d0*/  UTMALDG.3D.2CTA [UR16], [UR32], desc[UR28] ;  /* 0x00001c10200075b4 */ /* 0x0009e20008211000 */
[----:B------:R-:W-:Y:S01]  /*27e0*/  UIADD3 UR23, UPT, UPT, UR23, 0x1, URZ ;  /* 0x0000000117177890 */ /* 0x000fe2000fffe0ff */
[----:B------:R-:W-:-:S03]  /*27f0*/  UMOV UR27, UR13 ;  /* 0x0000000d001b7c82 */ /* 0x000fc60008000000 */
[----:B------:R-:W-:Y:S01]  /*2800*/  UISETP.NE.AND UP0, UPT, UR23, UR26, UPT ;  /* 0x0000001a1700728c */ /* 0x000fe2000bf05270 */
[----:B------:R4:W-:Y:S08]  /*2810*/  UTMALDG.3D.2CTA [UR8], [UR30], desc[UR28] ;  /* 0x00001c081e0075b4 */ /* 0x0009f00008211000 */
[----:B----4-:R-:W-:Y:S05]  /*2820*/  BRA.U UP0, `(.L_x_39) ;  /* 0xfffffffd00487547 */ /* 0x010fea000b83ffff */
.L_x_33:
[C---:B-1----:R-:W-:Y:S01]  /*2830*/  LEA R2, R14.reuse, UR4, 0x3 ;  /* 0x000000040e027c11 */ /* 0x042fe2000f8e18ff */
[----:B------:R-:W-:Y:S01]  /*2840*/  NOP ;  /* 0x0000000000007918 */ /* 0x000fe20000000000 */
[----:B--2---:R-:W-:Y:S02]  /*2850*/  SHF.L.U32 R3, R13, 0x1f, RZ ;  /* 0x0000001f0d037819 */ /* 0x004fe400000006ff */
[----:B------:R-:W-:Y:S02]  /*2860*/  LEA R4, R14, UR4, 0x4 ;  /* 0x000000040e047c11 */ /* 0x000fe4000f8e20ff */
[----:B------:R-:W1:Y:S02]  /*2870*/  SYNCS.PHASECHK.TRANS64.TRYWAIT P0, [R2+URZ+0x4a0], R3 ;  /* 0x0004a003020075a7 */ /* 0x000e6400080011ff */
[----:B-1----:R-:W-:Y:S05]  /*2880*/  @!P0 BRA `(.L_x_40) ;  /* 0x0000006c00a88947 */ /* 0x002fea0003800000 */
.L_x_185:
[----:B------:R-:W2:Y:S01]  /*2890*/  LDS.128 R4, [R4+0x530] ;  /* 0x0005300004047984 */ /* 0x000ea20000000c00 */
[----:B------:R-:W-:Y:S01]  /*28a0*/  ISETP.GE.AND P0, PT, R40, 0x1, PT ;  /* 0x000000012800780c */ /* 0x000fe20003f06270 */
[----:B-1----:R-:W-:Y:S01]  /*28b0*/  VIADD R2, R2, 0x4b0 ;  /* 0x000004b002027836 */ /* 0x002fe20000000000 */
[----:B------:R-:W-:Y:S01]  /*28c0*/  @!PT LDS RZ, [RZ] ;  /* 0x00000000fffff984 */ /* 0x000fe20000000800 */
[----:B------:R-:W-:Y:S01]  /*28d0*/  @!PT LDS RZ, [RZ] ;  /* 0x00000000fffff984 */ /* 0x000fe20000000800 */
[----:B------:R-:W-:Y:S01]  /*28e0*/  @!PT LDS RZ, [RZ] ;  /* 0x00000000fffff984 */ /* 0x000fe20000000800 */
[----:B------:R-:W-:Y:S01]  /*28f0*/  @!PT LDS RZ, [RZ] ;  /* 0x00000000fffff984 */ /* 0x000fe20000000800 */
[----:B------:R1:W-:Y:S06]  /*2900*/  MEMBAR.ALL.CTA ;  /* 0x0000000000007992 */ /* 0x0003ec0000008000 */
[----:B-1----:R-:W1:Y:S01]  /*2910*/  FENCE.VIEW.ASYNC.S ;  /* 0x00000000000073c6 */ /* 0x002e620000000000 */
[----:B------:R-:W-:-:S04]  /*2920*/  PRMT R2, RZ, 0x654, R2 ;  /* 0x00000654ff027816 */ /* 0x000fc80000000002 */
[----:B-1----:R1:W-:Y:S01]  /*2930*/  SYNCS.ARRIVE.TRANS64.RED.A1T0 RZ, [R2+URZ], RZ ;  /* 0x000000ff02ff79a7 */ /* 0x0023e200081004ff */
[----:B--2---:R-:W-:-:S13]  /*2940*/  LOP3.LUT P2, RZ, R6, 0x1, RZ, 0xc0, !PT ;  /* 0x0000000106ff7812 */ /* 0x004fda000784c0ff */
[----:B------:R-:W-:Y:S01]  /*2950*/  @P2 SHF.R.U32.HI R3, RZ, 0x10, R5 ;  /* 0x00000010ff032819 */ /* 0x000fe20000011605 */
[----:B------:R-:W-:Y:S01]  /*2960*/  VOTEU.ANY UP0, P2 ;  /* 0x0000000000ff7886 */ /* 0x000fe20001000100 */
[----:B------:R-:W-:Y:S02]  /*2970*/  @P2 MOV R11, R4 ;  /* 0x00000004000b2202 */ /* 0x000fe40000000f00 */
[----:B------:R-:W-:Y:S02]  /*2980*/  @P2 R2UR.BROADCAST UR8, R3 ;  /* 0x00000000030822ca */ /* 0x000fe400008e0000 */
[----:B------:R-:W-:-:S11]  /*2990*/  @P2 LOP3.LUT R8, R5, 0xffff, RZ, 0xc0, !PT ;  /* 0x0000ffff05082812 */ /* 0x000fd600078ec0ff */
[----:B------:R-:W-:Y:S01]  /*29a0*/  @UP0 UMOV UR36, UR8 ;  /* 0x0000000800240c82 */ /* 0x000fe20008000000 */
[----:B-1----:R-:W-:Y:S05]  /*29b0*/  @!P0 BRA `(.L_x_41) ;  /* 0x0000000000b88947 */ /* 0x002fea0003800000 */
[----:B------:R-:W3:Y:S01]  /*29c0*/  LDC.64 R4, c[0x0][0xb18] ;  /* 0x0002c600ff047b82 */ /* 0x000ee20000000a00 */
[----:B------:R-:W-:-:S07]  /*29d0*/  ISETP.NE.AND P3, PT, R40, 0x1, PT ;  /* 0x000000012800780c */ /* 0x000fce0003f65270 */
[----:B------:R-:W1:Y:S08]  /*29e0*/  LDC.64 R6, c[0x0][0xb10] ;  /* 0x0002c400ff067b82 */ /* 0x000e700000000a00 */
[----:B------:R-:W2:Y:S08]  /*29f0*/  LDC R18, c[0x0][0xb20] ;  /* 0x0002c800ff127b82 */ /* 0x000eb00000000800 */
[----:B------:R-:W4:Y:S01]  /*2a00*/  LDC R20, c[0x0][0xb0c] ;  /* 0x0002c300ff147b82 */ /* 0x000f220000000800 */
[----:B---3--:R-:W-:Y:S01]  /*2a10*/  IMAD.HI.U32 R19, R0, R5, RZ ;  /* 0x0000000500137227 */ /* 0x008fe200078e00ff */
[----:B------:R-:W-:-:S03]  /*2a20*/  ISETP.NE.AND P0, PT, R4, 0x1, PT ;  /* 0x000000010400780c */ /* 0x000fc60003f05270 */
[----:B------:R-:W-:-:S03]  /*2a30*/  IMAD.HI.U32 R5, R8, R5, RZ ;  /* 0x0000000508057227 */ /* 0x000fc600078e00ff */
[----:B------:R-:W3:Y:S01]  /*2a40*/  LDC.64 R2, c[0x0][0xb28] ;  /* 0x0002ca00ff027b82 */ /* 0x000ee20000000a00 */
[----:B-1----:R-:W-:-:S04]  /*2a50*/  IMAD.HI.U32 R22, R9, R6, RZ ;  /* 0x0000000609167227 */ /* 0x002fc800078e00ff */
[----:B------:R-:W-:Y:S01]  /*2a60*/  IMAD.HI.U32 R24, R11, R6, RZ ;  /* 0x000000060b187227 */ /* 0x000fe200078e00ff */
[----:B------:R-:W-:Y:S02]  /*2a70*/  SHF.R.U32.HI R22, RZ, R7, R22 ;  /* 0x00000007ff167219 */ /* 0x000fe40000011616 */
[-C--:B--2---:R-:W-:Y:S02]  /*2a80*/  SHF.R.U32.HI R19, RZ, R18.reuse, R19 ;  /* 0x00000012ff137219 */ /* 0x084fe40000011613 */
[----:B------:R-:W-:Y:S02]  /*2a90*/  SHF.R.U32.HI R5, RZ, R18, R5 ;  /* 0x00000012ff057219 */ /* 0x000fe40000011605 */
[----:B------:R-:W-:Y:S02]  /*2aa0*/  SEL R19, R0, R19, !P0 ;  /* 0x0000001300137207 */ /* 0x000fe40004000000 */
[----:B------:R-:W-:Y:S02]  /*2ab0*/  SHF.R.U32.HI R24, RZ, R7, R24 ;  /* 0x00000007ff187219 */ /* 0x000fe40000011618 */
[----:B----4-:R-:W-:-:S02]  /*2ac0*/  ISETP.NE.AND P1, PT, R20, 0x1, PT ;  /* 0x000000011400780c */ /* 0x010fc40003f25270 */
[----:B------:R-:W-:Y:S02]  /*2ad0*/  SEL R5, R8, R5, !P0 ;  /* 0x0000000508057207 */ /* 0x000fe40004000000 */
[----:B------:R-:W-:Y:S02]  /*2ae0*/  SEL R21, R9, R22, !P1 ;  /* 0x0000001609157207 */ /* 0x000fe40004800000 */
[----:B------:R-:W-:Y:S01]  /*2af0*/  SEL R7, R11, R24, !P1 ;  /* 0x000000180b077207 */ /* 0x000fe20004800000 */
[----:B---3--:R-:W-:-:S04]  /*2b00*/  IMAD.HI.U32 R22, R19, R2, RZ ;  /* 0x0000000213167227 */ /* 0x008fc800078e00ff */
[----:B------:R-:W-:Y:S01]  /*2b10*/  IMAD.HI.U32 R6, R21, R2, RZ ;  /* 0x0000000215067227 */ /* 0x000fe200078e00ff */
[----:B------:R-:W-:-:S04]  /*2b20*/  @P3 SHF.R.U32.HI R19, RZ, R3, R22 ;  /* 0x00000003ff133219 */ /* 0x000fc80000011616 */
[----:B------:R-:W-:Y:S01]  /*2b30*/  @P3 SHF.R.U32.HI R21, RZ, R3, R6 ;  /* 0x00000003ff153219 */ /* 0x000fe20000011606 */
[----:B------:R-:W-:-:S04]  /*2b40*/  IMAD R19, R40, R19, RZ ;  /* 0x0000001328137224 */ /* 0x000fc800078e02ff */
[----:B------:R-:W-:Y:S01]  /*2b50*/  IMAD R6, R40, R21, RZ ;  /* 0x0000001528067224 */ /* 0x000fe200078e02ff */
[C---:B------:R-:W-:Y:S02]  /*2b60*/  ISETP.GE.AND P0, PT, R5.reuse, R19, PT ;  /* 0x000000130500720c */ /* 0x040fe40003f06270 */
[----:B------:R-:W-:Y:S02]  /*2b70*/  IADD3 R19, PT, PT, -R5, RZ, RZ ;  /* 0x000000ff05137210 */ /* 0x000fe40007ffe1ff */
[----:B------:R-:W-:Y:S01]  /*2b80*/  ISETP.GE.OR P0, PT, R7, R6, P0 ;  /* 0x000000060700720c */ /* 0x000fe20000706670 */
[----:B------:R-:W-:-:S04]  /*2b90*/  IMAD.HI.U32 R6, R5, R2, RZ ;  /* 0x0000000205067227 */ /* 0x000fc800078e00ff */
[----:B------:R-:W-:Y:S01]  /*2ba0*/  IMAD R8, R4, R19, R8 ;  /* 0x0000001304087224 */ /* 0x000fe200078e0208 */
[----:B------:R-:W-:-:S04]  /*2bb0*/  SHF.R.U32.HI R6, RZ, R3, R6 ;  /* 0x00000003ff067219 */ /* 0x000fc80000011606 */
[----:B------:R-:W-:-:S03]  /*2bc0*/  SEL R6, R5, R6, !P3 ;  /* 0x0000000605067207 */ /* 0x000fc60005800000 */
[----:B------:R-:W-:-:S04]  /*2bd0*/  @!P0 IMAD.HI.U32 R18, R7, R2, RZ ;  /* 0x0000000207128227 */ /* 0x000fc800078e00ff */
[----:B------:R-:W-:Y:S01]  /*2be0*/  IMAD.MOV R2, RZ, RZ, -R6 ;  /* 0x000000ffff027224 */ /* 0x000fe200078e0a06 */
[----:B------:R-:W-:-:S03]  /*2bf0*/  @!P0 SHF.R.U32.HI R18, RZ, R3, R18 ;  /* 0x00000003ff128219 */ /* 0x000fc60000011612 */
[----:B------:R-:W-:Y:S01]  /*2c00*/  IMAD R2, R40, R2, R5 ;  /* 0x0000000228027224 */ /* 0x000fe200078e0205 */
        /* <DEDUP_REMOVED lines=9> */
.L_x_41:
[----:B------:R-:W1:Y:S02]  /*2ca0*/  LDCU UR8, c[0x0][0xb30] ;  /* 0x00016600ff0877ac */ /* 0x000e640008000800 */
[----:B-1----:R-:W-:-:S09]  /*2cb0*/  UISETP.NE.AND UP0, UPT, UR8, 0x1, UPT ;  /* 0x000000010800788c */ /* 0x002fd2000bf05270 */
[----:B------:R-:W-:Y:S05]  /*2cc0*/  BRA.U UP0, `(.L_x_42) ;  /* 0x0000000100407547 */ /* 0x000fea000b800000 */
[----:B------:R-:W1:Y:S08]  /*2cd0*/  LDC.64 R4, c[0x0][0xb10] ;  /* 0x0002c400ff047b82 */ /* 0x000e700000000a00 */
[----:B------:R-:W2:Y:S08]  /*2ce0*/  LDC.64 R2, c[0x0][0xb18] ;  /* 0x0002c600ff027b82 */ /* 0x000eb00000000a00 */
[----:B------:R-:W4:Y:S08]  /*2cf0*/  LDC R6, c[0x0][0xb20] ;  /* 0x0002c800ff067b82 */ /* 0x000f300000000800 */
[----:B------:R-:W3:Y:S01]  /*2d00*/  LDC R18, c[0x0][0xb0c] ;  /* 0x0002c300ff127b82 */ /* 0x000ee20000000800 */
[----:B-1----:R-:W-:-:S05]  /*2d10*/  IMAD.HI.U32 R4, R11, R4, RZ ;  /* 0x000000040b047227 */ /* 0x002fca00078e00ff */
[----:B------:R-:W-:Y:S01]  /*2d20*/  SHF.R.U32.HI R4, RZ, R5, R4 ;  /* 0x00000005ff047219 */ /* 0x000fe20000011604 */
[----:B--2---:R-:W-:Y:S01]  /*2d30*/  IMAD.HI.U32 R3, R8, R3, RZ ;  /* 0x0000000308037227 */ /* 0x004fe200078e00ff */
[----:B------:R-:W-:-:S04]  /*2d40*/  ISETP.NE.AND P0, PT, R2, 0x1, PT ;  /* 0x000000010200780c */ /* 0x000fc80003f05270 */
[----:B----4-:R-:W-:-:S04]  /*2d50*/  SHF.R.U32.HI R3, RZ, R6, R3 ;  /* 0x00000006ff037219 */ /* 0x010fc80000011603 */
[----:B------:R-:W-:Y:S02]  /*2d60*/  SEL R3, R8, R3, !P0 ;  /* 0x0000000308037207 */ /* 0x000fe40004000000 */
[----:B---3--:R-:W-:-:S04]  /*2d70*/  ISETP.NE.AND P1, PT, R18, 0x1, PT ;  /* 0x000000011200780c */ /* 0x008fc80003f25270 */
[----:B------:R-:W-:-:S05]  /*2d80*/  SEL R4, R11, R4, !P1 ;  /* 0x000000040b047207 */ /* 0x000fca0004800000 */
[----:B------:R-:W-:Y:S02]  /*2d90*/  IMAD.IADD R5, R3, 0x1, -R4 ;  /* 0x0000000103057824 */ /* 0x000fe400078e0a04 */
[----:B------:R-:W-:Y:S02]  /*2da0*/  IMAD.IADD R3, R4, 0x1, -R3 ;  /* 0x0000000104037824 */ /* 0x000fe400078e0a03 */
[----:B------:R-:W-:Y:S02]  /*2db0*/  IMAD R11, R5, R18, R11 ;  /* 0x00000012050b7224 */ /* 0x000fe400078e020b */
[----:B------:R-:W-:-:S07]  /*2dc0*/  IMAD R8, R3, R2, R8 ;  /* 0x0000000203087224 */ /* 0x000fce00078e0208 */
.L_x_42:
[----:B------:R-:W-:Y:S01]  /*2dd0*/  VIADD R14, R14, 0x1 ;  /* 0x000000010e0e7836 */ /* 0x000fe20000000000 */
[----:B------:R-:W-:Y:S01]  /*2de0*/  PLOP3.LUT P1, PT, PT, PT, PT, 0x80, 0x8 ;  /* 0x000000000008781c */ /* 0x000fe20003f2f070 */
[----:B------:R-:W-:Y:S02]  /*2df0*/  IMAD.IADD R93, R11, 0x1, R92 ;  /* 0x000000010b5d7824 */ /* 0x000fe400078e025c */
[----:B------:R-:W-:Y:S01]  /*2e00*/  IMAD.IADD R94, R8, 0x1, R81 ;  /* 0x00000001085e7824 */ /* 0x000fe200078e0251 */
[----:B------:R-:W-:-:S04]  /*2e10*/  ISETP.NE.AND P0, PT, R14, 0x2, PT ;  /* 0x000000020e00780c */ /* 0x000fc80003f05270 */
[----:B------:R-:W-:Y:S02]  /*2e20*/  SEL R2, RZ, 0x1, P0 ;  /* 0x00000001ff027807 */ /* 0x000fe40000000000 */
[----:B------:R-:W-:Y:S02]  /*2e30*/  SEL R14, R14, RZ, P0 ;  /* 0x000000ff0e0e7207 */ /* 0x000fe40000000000 */
[----:B------:R-:W-:Y:S01]  /*2e40*/  LOP3.LUT R13, R13, R2, RZ, 0x3c, !PT ;  /* 0x000000020d0d7212 */ /* 0x000fe200078e3cff */
[----:B------:R-:W-:Y:S06]  /*2e50*/  @P2 BRA `(.L_x_43) ;  /* 0xfffffff000582947 */ /* 0x000fec000383ffff */
[----:B------:R-:W-:Y:S01]  /*2e60*/  UIADD3 UR4, UPT, UPT, UR4, 0x240, URZ ;  /* 0x0000024004047890 */ /* 0x000fe2000fffe0ff */
[----:B------:R-:W-:-:S03]  /*2e70*/  SHF.L.U32 R3, R15, 0x1f, RZ ;  /* 0x0000001f0f037819 */ /* 0x000fc600000006ff */
[----:B------:R-:W-:-:S09]  /*2e80*/  ULEA UR5, UR13, UR4, 0x3 ;  /* 0x000000040d057291 */ /* 0x000fd2000f8e18ff */
[----:B------:R-:W1:Y:S02]  /*2e90*/  SYNCS.PHASECHK.TRANS64.TRYWAIT P0, [UR5], R3 ;  /* 0x00000003ff0075a7 */ /* 0x000e640008001105 */
[----:B-1----:R-:W-:Y:S05]  /*2ea0*/  @!P0 BRA `(.L_x_44) ;  /* 0x0000006800348947 */ /* 0x002fea0003800000 */
.L_x_187:
[----:B------:R-:W-:-:S04]  /*2eb0*/  UIADD3 UR6, UPT, UPT, UR13, 0x1, URZ ;  /* 0x000000010d067890 */ /* 0x000fc8000fffe0ff */
[----:B------:R-:W-:-:S04]  /*2ec0*/  UISETP.NE.AND UP0, UPT, UR6, 0x48, UPT ;  /* 0x000000480600788c */ /* 0x000fc8000bf05270 */
[----:B------:R-:W-:Y:S02]  /*2ed0*/  USEL UR7, URZ, 0x1, UP0 ;  /* 0x00000001ff077887 */ /* 0x000fe40008000000 */
[----:B------:R-:W-:-:S04]  /*2ee0*/  USEL UR6, UR6, URZ, UP0 ;  /* 0x000000ff06067287 */ /* 0x000fc80008000000 */
[----:B------:R-:W-:Y:S01]  /*2ef0*/  ULEA UR5, UR6, UR4, 0x3 ;  /* 0x0000000406057291 */ /* 0x000fe2000f8e18ff */
[----:B------:R-:W-:-:S04]  /*2f00*/  LOP3.LUT R2, R15, UR7, RZ, 0x3c, !PT ;  /* 0x000000070f027c12 */ /* 0x000fc8000f8e3cff */
[----:B-1----:R-:W-:-:S04]  /*2f10*/  SHF.L.U32 R3, R2, 0x1f, RZ ;  /* 0x0000001f02037819 */ /* 0x002fc800000006ff */
[----:B------:R-:W1:Y:S02]  /*2f20*/  SYNCS.PHASECHK.TRANS64.TRYWAIT P0, [UR5], R3 ;  /* 0x00000003ff0075a7 */ /* 0x000e640008001105 */
[----:B-1----:R-:W-:Y:S05]  /*2f30*/  @!P0 BRA `(.L_x_45) ;  /* 0x0000006800288947 */ /* 0x002fea0003800000 */
.L_x_189:
        /* <DEDUP_REMOVED lines=9> */
.L_x_191:
        /* <DEDUP_REMOVED lines=9> */
.L_x_193:
        /* <DEDUP_REMOVED lines=9> */
.L_x_195:
        /* <DEDUP_REMOVED lines=9> */
.L_x_197:
        /* <DEDUP_REMOVED lines=9> */
.L_x_199:
        /* <DEDUP_REMOVED lines=9> */
.L_x_201:
        /* <DEDUP_REMOVED lines=9> */
.L_x_203:
        /* <DEDUP_REMOVED lines=9> */
.L_x_205:
        /* <DEDUP_REMOVED lines=9> */
.L_x_207:
        /* <DEDUP_REMOVED lines=9> */
.L_x_209:
        /* <DEDUP_REMOVED lines=9> */
.L_x_211:
        /* <DEDUP_REMOVED lines=9> */
.L_x_213:
        /* <DEDUP_REMOVED lines=9> */
.L_x_215:
        /* <DEDUP_REMOVED lines=9> */
.L_x_217:
        /* <DEDUP_REMOVED lines=9> */
.L_x_219:
        /* <DEDUP_REMOVED lines=9> */
.L_x_221:
        /* <DEDUP_REMOVED lines=9> */
.L_x_223:
        /* <DEDUP_REMOVED lines=9> */
.L_x_225:
        /* <DEDUP_REMOVED lines=9> */
.L_x_227:
        /* <DEDUP_REMOVED lines=9> */
.L_x_229:
        /* <DEDUP_REMOVED lines=9> */
.L_x_231:
        /* <DEDUP_REMOVED lines=9> */
.L_x_233:
        /* <DEDUP_REMOVED lines=9> */
.L_x_235:
        /* <DEDUP_REMOVED lines=9> */
.L_x_237:
        /* <DEDUP_REMOVED lines=9> */
.L_x_239:
        /* <DEDUP_REMOVED lines=9> */
.L_x_241:
        /* <DEDUP_REMOVED lines=9> */
.L_x_243:
        /* <DEDUP_REMOVED lines=9> */
.L_x_245:
        /* <DEDUP_REMOVED lines=9> */
.L_x_247:
        /* <DEDUP_REMOVED lines=9> */
.L_x_249:
        /* <DEDUP_REMOVED lines=9> */
.L_x_251:
        /* <DEDUP_REMOVED lines=9> */
.L_x_253:
        /* <DEDUP_REMOVED lines=9> */
.L_x_255:
        /* <DEDUP_REMOVED lines=9> */
.L_x_257:
        /* <DEDUP_REMOVED lines=9> */
.L_x_259:
        /* <DEDUP_REMOVED lines=9> */
.L_x_261:
        /* <DEDUP_REMOVED lines=9> */
.L_x_263:
        /* <DEDUP_REMOVED lines=9> */
.L_x_265:
        /* <DEDUP_REMOVED lines=9> */
.L_x_267:
        /* <DEDUP_REMOVED lines=9> */
.L_x_269:
        /* <DEDUP_REMOVED lines=9> */
.L_x_271:
        /* <DEDUP_REMOVED lines=9> */
.L_x_273:
        /* <DEDUP_REMOVED lines=9> */
.L_x_275:
        /* <DEDUP_REMOVED lines=9> */
.L_x_277:
        /* <DEDUP_REMOVED lines=9> */
.L_x_279:
        /* <DEDUP_REMOVED lines=9> */
.L_x_281:
        /* <DEDUP_REMOVED lines=9> */
.L_x_283:
        /* <DEDUP_REMOVED lines=9> */
.L_x_285:
        /* <DEDUP_REMOVED lines=9> */
.L_x_287:
        /* <DEDUP_REMOVED lines=9> */
.L_x_289:
        /* <DEDUP_REMOVED lines=9> */
.L_x_291:
        /* <DEDUP_REMOVED lines=9> */
.L_x_293:
        /* <DEDUP_REMOVED lines=9> */
.L_x_295:
        /* <DEDUP_REMOVED lines=9> */
.L_x_297:
        /* <DEDUP_REMOVED lines=9> */
.L_x_299:
        /* <DEDUP_REMOVED lines=9> */
.L_x_301:
        /* <DEDUP_REMOVED lines=9> */
.L_x_303:
        /* <DEDUP_REMOVED lines=9> */
.L_x_305:
        /* <DEDUP_REMOVED lines=9> */
.L_x_307:
        /* <DEDUP_REMOVED lines=9> */
.L_x_309:
        /* <DEDUP_REMOVED lines=9> */
.L_x_311:
        /* <DEDUP_REMOVED lines=9> */
.L_x_313:
        /* <DEDUP_REMOVED lines=9> */
.L_x_315:
        /* <DEDUP_REMOVED lines=9> */
.L_x_317:
        /* <DEDUP_REMOVED lines=9> */
.L_x_319:
        /* <DEDUP_REMOVED lines=9> */
.L_x_321:
        /* <DEDUP_REMOVED lines=9> */
.L_x_323:
        /* <DEDUP_REMOVED lines=9> */
.L_x_325:
        /* <DEDUP_REMOVED lines=9> */
.L_x_327:
[----:B------:R-:W-:-:S04]  /*5610*/  UIADD3 UR6, UPT, UPT, UR6, 0x1, URZ ;  /* 0x0000000106067890 */ /* 0x000fc8000fffe0ff */
[----:B------:R-:W-:-:S04]  /*5620*/  UISETP.NE.AND UP0, UPT, UR6, 0x48, UPT ;  /* 0x000000480600788c */ /* 0x000fc8000bf05270 */
[----:B------:R-:W-:Y:S02]  /*5630*/  USEL UR5, URZ, 0x1, UP0 ;  /* 0x00000001ff057887 */ /* 0x000fe40008000000 */
[----:B------:R-:W-:-:S04]  /*5640*/  USEL UR6, UR6, URZ, UP0 ;  /* 0x000000ff06067287 */ /* 0x000fc80008000000 */
[----:B------:R-:W-:Y:S01]  /*5650*/  ULEA UR6, UR6, UR4, 0x3 ;  /* 0x0000000406067291 */ /* 0x000fe2000f8e18ff */
[----:B-1----:R-:W-:-:S04]  /*5660*/  LOP3.LUT R3, R2, UR5, RZ, 0x3c, !PT ;  /* 0x0000000502037c12 */ /* 0x002fc8000f8e3cff */
[----:B------:R-:W-:Y:S01]  /*5670*/  SHF.L.U32 R3, R3, 0x1f, RZ ;  /* 0x0000001f03037819 */ /* 0x000fe200000006ff */
[----:B---3--:R-:W-:-:S07]  /*5680*/  IMAD.U32 R0, RZ, RZ, UR6 ;  /* 0x00000006ff007e24 */ /* 0x008fce000f8e00ff */
.L_x_115:
[----:B-1----:R1:W2:Y:S02]  /*5690*/  SYNCS.PHASECHK.TRANS64.TRYWAIT P0, [R0+URZ], R3 ;  /* 0x00000003000075a7 */ /* 0x0022a400080011ff */
[----:B--2---:R-:W-:Y:S05]  /*56a0*/  @!P0 NANOSLEEP.SYNCS 0x989680 ;  /* 0x009896800000895d */ /* 0x004fea0003900000 */
[----:B------:R-:W2:Y:S02]  /*56b0*/  @!P0 SYNCS.PHASECHK.TRANS64 P0, [R0+URZ], R3 ;  /* 0x00000003000085a7 */ /* 0x000ea400080010ff */
[----:B--2---:R-:W-:Y:S05]  /*56c0*/  @P0 EXIT ;  /* 0x000000000000094d */ /* 0x004fea0003800000 */
[----:B------:R-:W-:Y:S05]  /*56d0*/  BRA `(.L_x_115) ;  /* 0xfffffffc00ec7947 */ /* 0x000fea000383ffff */
.L_x_23:
[----:B------:R-:W-:-:S04]  /*56e0*/  UISETP.NE.AND UP1, UPT, UR37, URZ, UPT ;  /* 0x000000ff2500728c */ /* 0x000fc8000bf25270 */
[----:B------:R-:W-:-:S09]  /*56f0*/  UISETP.NE.OR UP1, UPT, UR10, 0x1, UP1 ;  /* 0x000000010a00788c */ /* 0x000fd20008f25670 */
[----:B------:R-:W-:Y:S05]  /*5700*/  BRA.U UP1, `(.L_x_116) ;  /* 0x00000005014c7547 */ /* 0x000fea000b800000 */
[----:B------:R-:W-:Y:S01]  /*5710*/  HFMA2 R11, -RZ, RZ, 0, 0 ;  /* 0x00000000ff0b7431 */ /* 0x000fe200000001ff */
[----:B------:R-:W-:Y:S01]  /*5720*/  ISETP.GE.U32.AND P2, PT, R10, 0x2, PT ;  /* 0x000000020a00780c */ /* 0x000fe20003f46070 */
[----:B------:R-:W-:Y:S01]  /*5730*/  IMAD.MOV.U32 R12, RZ, RZ, 0x1 ;  /* 0x00000001ff0c7424 */ /* 0x000fe200078e00ff */
[----:B------:R-:W-:Y:S01]  /*5740*/  CS2R R8, SRZ ;  /* 0x0000000000087805 */ /* 0x000fe2000001ff00 */
[----:B------:R-:W-:Y:S01]  /*5750*/  IMAD.MOV.U32 R3, RZ, RZ, RZ ;  /* 0x000000ffff037224 */ /* 0x000fe200078e00ff */
[----:B------:R-:W-:Y:S01]  /*5760*/  UMOV UR4, 0x400 ;  /* 0x0000040000047882 */ /* 0x000fe20000000000 */
[----:B------:R-:W-:Y:S01]  /*5770*/  UMOV UR6, URZ ;  /* 0x000000ff00067c82 */ /* 0x000fe20008000000 */
[----:B------:R-:W-:-:S12]  /*5780*/  ULEA UR37, UR37, UR4, 0x18 ;  /* 0x0000000425257291 */ /* 0x000fd8000f8ec0ff */
.L_x_120:
[----:B------:R-:W-:Y:S02]  /*5790*/  LEA R0, R3, UR37, 0x3 ;  /* 0x0000002503007c11 */ /* 0x000fe4000f8e18ff */
[----:B------:R-:W-:-:S03]  /*57a0*/  SHF.L.U32 R5, R8, 0x1f, RZ ;  /* 0x0000001f08057819 */ /* 0x000fc600000006ff */
[----:B------:R-:W-:Y:S01]  /*57b0*/  VIADD R4, R0, 0x510 ;  /* 0x0000051000047836 */ /* 0x000fe20000000000 */
[----:B------:R-:W1:Y:S02]  /*57c0*/  SYNCS.PHASECHK.TRANS64.TRYWAIT P0, [R0+URZ+0x500], R5 ;  /* 0x00050005000075a7 */ /* 0x000e6400080011ff */
[----:B-1----:R-:W-:Y:S05]  /*57d0*/  @!P0 BRA `(.L_x_117) ;  /* 0x0000005800908947 */ /* 0x002fea0003800000 */
.L_x_328:
[----:B------:R-:W-:Y:S01]  /*57e0*/  ULEA UR5, UR6, UR37, 0x3 ;  /* 0x0000002506057291 */ /* 0x000fe2000f8e18ff */
[----:B------:R-:W-:Y:S01]  /*57f0*/  PRMT R4, RZ, 0x654, R4 ;  /* 0x00000654ff047816 */ /* 0x000fe20000000004 */
[----:B-1----:R-:W-:Y:S01]  /*5800*/  @!P2 IMAD.MOV.U32 R5, RZ, RZ, 0x10 ;  /* 0x00000010ff05a424 */ /* 0x002fe200078e00ff */
[----:B------:R-:W-:Y:S01]  /*5810*/  SHF.L.U32 R7, R12, 0x1f, RZ ;  /* 0x0000001f0c077819 */ /* 0x000fe200000006ff */
[----:B------:R-:W-:Y:S01]  /*5820*/  UIADD3 UR4, UPT, UPT, UR5, 0x4a0, URZ ;  /* 0x000004a005047890 */ /* 0x000fe2000fffe0ff */
[----:B------:R1:W-:Y:S05]  /*5830*/  SYNCS.ARRIVE.TRANS64.RED.A1T0 RZ, [R4+URZ], RZ ;  /* 0x000000ff04ff79a7 */ /* 0x0003ea00081004ff */
[----:B------:R-:W-:Y:S01]  /*5840*/  IMAD.U32 R13, RZ, RZ, UR4 ;  /* 0x00000004ff0d7e24 */ /* 0x000fe2000f8e00ff */
[----:B------:R-:W2:Y:S04]  /*5850*/  SYNCS.PHASECHK.TRANS64.TRYWAIT P0, [UR5+0x4b0], R7 ;  /* 0x0004b007ff0075a7 */ /* 0x000ea80008001105 */
[----:B------:R-:W-:Y:S01]  /*5860*/  PRMT R13, R10, 0x654, R13 ;  /* 0x000006540a0d7816 */ /* 0x000fe2000000000d */
[----:B-12---:R-:W-:Y:S06]  /*5870*/  @!P0 BRA `(.L_x_118) ;  /* 0x00000058007c8947 */ /* 0x006fec0003800000 */
.L_x_330:
[----:B------:R-:W-:Y:S01]  /*5880*/  ULEA UR4, UR6, UR37, 0x4 ;  /* 0x0000002506047291 */ /* 0x000fe2000f8e20ff */
[----:B------:R-:W-:Y:S01]  /*5890*/  SEL R2, R13, R2, !P2 ;  /* 0x000000020d027207 */ /* 0x000fe20005000000 */
[----:B------:R-:W-:Y:S01]  /*58a0*/  UIADD3 UR5, UPT, UPT, UR5, 0x4a0, URZ ;  /* 0x000004a005057890 */ /* 0x000fe2000fffe0ff */
[----:B-1----:R-:W-:Y:S01]  /*58b0*/  LEA R0, R11, UR37, 0x3 ;  /* 0x000000250b007c11 */ /* 0x002fe2000f8e18ff */
[----:B------:R-:W-:Y:S01]  /*58c0*/  UIADD3 UR4, UPT, UPT, UR4, 0x530, URZ ;  /* 0x0000053004047890 */ /* 0x000fe2000fffe0ff */
[----:B------:R1:W-:Y:S01]  /*58d0*/  @!P2 SYNCS.ARRIVE.TRANS64.RED RZ, [R2+URZ], R5 ;  /* 0x0000000502ffa9a7 */ /* 0x0003e200080004ff */
[----:B------:R-:W-:Y:S01]  /*58e0*/  UIADD3 UR6, UPT, UPT, UR6, 0x1, URZ ;  /* 0x0000000106067890 */ /* 0x000fe2000fffe0ff */
[----:B------:R-:W-:-:S03]  /*58f0*/  VIADD R3, R3, 0x1 ;  /* 0x0000000103037836 */ /* 0x000fc60000000000 */
[----:B------:R-:W-:Y:S02]  /*5900*/  UISETP.NE.AND UP0, UPT, UR6, 0x2, UPT ;  /* 0x000000020600788c */ /* 0x000fe4000bf05270 */
[----:B------:R-:W-:Y:S01]  /*5910*/  ISETP.NE.AND P0, PT, R3, 0x2, PT ;  /* 0x000000020300780c */ /* 0x000fe20003f05270 */
[----:B------:R-:W-:Y:S06]  /*5920*/  UGETNEXTWORKID.BROADCAST [UR4], [UR5] ;  /* 0x00000000040073ca */ /* 0x000fec0008000100 */
[----:B------:R-:W-:Y:S02]  /*5930*/  USEL UR4, URZ, 0x1, UP0 ;  /* 0x00000001ff047887 */ /* 0x000fe40008000000 */
[----:B------:R-:W-:-:S04]  /*5940*/  USEL UR6, UR6, URZ, UP0 ;  /* 0x000000ff06067287 */ /* 0x000fc80008000000 */
[----:B------:R-:W-:Y:S02]  /*5950*/  LOP3.LUT R12, R12, UR4, RZ, 0x3c, !PT ;  /* 0x000000040c0c7c12 */ /* 0x000fe4000f8e3cff */
[----:B-1----:R-:W-:-:S04]  /*5960*/  SHF.L.U32 R5, R9, 0x1f, RZ ;  /* 0x0000001f09057819 */ /* 0x002fc800000006ff */
[----:B------:R-:W1:Y:S02]  /*5970*/  SYNCS.PHASECHK.TRANS64.TRYWAIT P1, [R0+URZ+0x4a0], R5 ;  /* 0x0004a005000075a7 */ /* 0x000e6400080211ff */
[----:B-1----:R-:W-:Y:S05]  /*5980*/  @!P1 BRA `(.L_x_119) ;  /* 0x0000005800509947 */ /* 0x002fea0003800000 */
.L_x_331:
[----:B------:R-:W-:Y:S01]  /*5990*/  LEA R4, R11, UR37, 0x4 ;  /* 0x000000250b047c11 */ /* 0x000fe2000f8e20ff */
[----:B-1----:R-:W-:Y:S01]  /*59a0*/  VIADD R0, R0, 0x4b0 ;  /* 0x000004b000007836 */ /* 0x002fe20000000000 */
[----:B------:R-:W-:Y:S01]  /*59b0*/  SEL R3, R3, RZ, P0 ;  /* 0x000000ff03037207 */ /* 0x000fe20000000000 */
[----:B------:R-:W-:-:S03]  /*59c0*/  VIADD R11, R11, 0x1 ;  /* 0x000000010b0b7836 */ /* 0x000fc60000000000 */
[----:B------:R-:W1:Y:S01]  /*59d0*/  LDS.128 R4, [R4+0x530] ;  /* 0x0005300004047984 */ /* 0x000e620000000c00 */
[----:B------:R-:W-:Y:S02]  /*59e0*/  PRMT R0, RZ, 0x654, R0 ;  /* 0x00000654ff007816 */ /* 0x000fe40000000000 */
[C---:B------:R-:W-:Y:S01]  /*59f0*/  ISETP.NE.AND P1, PT, R11.reuse, 0x2, PT ;  /* 0x000000020b00780c */ /* 0x040fe20003f25270 */
[----:B------:R-:W-:Y:S01]  /*5a00*/  @!PT LDS RZ, [RZ] ;  /* 0x00000000fffff984 */ /* 0x000fe20000000800 */
[----:B------:R-:W-:Y:S01]  /*5a10*/  @!PT LDS RZ, [RZ] ;  /* 0x00000000fffff984 */ /* 0x000fe20000000800 */
[----:B------:R-:W-:Y:S01]  /*5a20*/  @!PT LDS RZ, [RZ] ;  /* 0x00000000fffff984 */ /* 0x000fe20000000800 */
[----:B------:R-:W-:Y:S01]  /*5a30*/  @!PT LDS RZ, [RZ] ;  /* 0x00000000fffff984 */ /* 0x000fe20000000800 */
[----:B------:R2:W-:Y:S06]  /*5a40*/  MEMBAR.ALL.CTA ;  /* 0x0000000000007992 */ /* 0x0005ec0000008000 */
[----:B--2---:R-:W2:Y:S01]  /*5a50*/  FENCE.VIEW.ASYNC.S ;  /* 0x00000000000073c6 */ /* 0x004ea20000000000 */
[----:B------:R-:W-:Y:S01]  /*5a60*/  SEL R11, R11, RZ, P1 ;  /* 0x000000ff0b0b7207 */ /* 0x000fe20000800000 */
[----:B--2---:R2:W-:Y:S01]  /*5a70*/  SYNCS.ARRIVE.TRANS64.RED.A1T0 RZ, [R0+URZ], RZ ;  /* 0x000000ff00ff79a7 */ /* 0x0045e200081004ff */
[----:B-1----:R-:W-:-:S02]  /*5a80*/  LOP3.LUT P3, RZ, R6, 0x1, RZ, 0xc0, !PT ;  /* 0x0000000106ff7812 */ /* 0x002fc4000786c0ff */
[----:B------:R-:W-:-:S04]  /*5a90*/  SEL R5, RZ, 0x1, P0 ;  /* 0x00000001ff057807 */ /* 0x000fc80000000000 */
[----:B------:R-:W-:Y:S02]  /*5aa0*/  LOP3.LUT R8, R8, R5, RZ, 0x3c, !PT ;  /* 0x0000000508087212 */ /* 0x000fe400078e3cff */
[----:B--2---:R-:W-:-:S04]  /*5ab0*/  SEL R0, RZ, 0x1, P1 ;  /* 0x00000001ff007807 */ /* 0x004fc80000800000 */
[----:B------:R-:W-:Y:S01]  /*5ac0*/  LOP3.LUT R9, R9, R0, RZ, 0x3c, !PT ;  /* 0x0000000009097212 */ /* 0x000fe200078e3cff */
[----:B------:R-:W-:Y:S06]  /*5ad0*/  @P3 BRA `(.L_x_120) ;  /* 0xfffffffc002c3947 */ /* 0x000fec000383ffff */
[----:B------:R-:W-:Y:S01]  /*5ae0*/  ULEA UR5, UR6, UR37, 0x3 ;  /* 0x0000002506057291 */ /* 0x000fe2000f8e18ff */
[----:B------:R-:W-:-:S08]  /*5af0*/  SHF.L.U32 R3, R12, 0x1f, RZ ;  /* 0x0000001f0c037819 */ /* 0x000fd000000006ff */
[----:B------:R-:W1:Y:S02]  /*5b00*/  SYNCS.PHASECHK.TRANS64 P0, [UR5+0x4b0], R3 ;  /* 0x0004b003ff0075a7 */ /* 0x000e640008001005 */
[----:B-1----:R-:W-:Y:S05]  /*5b10*/  @P0 BRA `(.L_x_121) ;  /* 0x0000000000080947 */ /* 0x002fea0003800000 */
[----:B------:R-:W1:Y:S02]  /*5b20*/  SYNCS.PHASECHK.TRANS64.TRYWAIT P0, [UR5+0x4b0], R3 ;  /* 0x0004b003ff0075a7 */ /* 0x000e640008001105 */
[----:B-1----:R-:W-:Y:S05]  /*5b30*/  @!P0 BRA `(.L_x_122) ;  /* 0x0000005400f88947 */ /* 0x002fea0003800000 */
.L_x_121:
[----:B------:R-:W-:-:S04]  /*5b40*/  UIADD3 UR4, UPT, UPT, UR6, 0x1, URZ ;  /* 0x0000000106047890 */ /* 0x000fc8000fffe0ff */
[----:B------:R-:W-:-:S04]  /*5b50*/  UISETP.NE.AND UP0, UPT, UR4, 0x2, UPT ;  /* 0x000000020400788c */ /* 0x000fc8000bf05270 */
[----:B------:R-:W-:Y:S02]  /*5b60*/  USEL UR7, URZ, 0x1, UP0 ;  /* 0x00000001ff077887 */ /* 0x000fe40008000000 */
[----:B------:R-:W-:-:S04]  /*5b70*/  USEL UR4, UR4, URZ, UP0 ;  /* 0x000000ff04047287 */ /* 0x000fc80008000000 */
[----:B------:R-:W-:Y:S01]  /*5b80*/  ULEA UR4, UR4, UR37, 0x3 ;  /* 0x0000002504047291 */ /* 0x000fe2000f8e18ff */
[----:B-1----:R-:W-:-:S04]  /*5b90*/  LOP3.LUT R3, R12, UR7, RZ, 0x3c, !PT ;  /* 0x000000070c037c12 */ /* 0x002fc8000f8e3cff */
[----:B------:R-:W-:-:S04]  /*5ba0*/  SHF.L.U32 R0, R3, 0x1f, RZ ;  /* 0x0000001f03007819 */ /* 0x000fc800000006ff */
[----:B------:R-:W1:Y:S02]  /*5bb0*/  SYNCS.PHASECHK.TRANS64 P0, [UR4+0x4b0], R0 ;  /* 0x0004b000ff0075a7 */ /* 0x000e640008001004 */
[----:B-1----:R-:W-:Y:S05]  /*5bc0*/  @P0 EXIT ;  /* 0x000000000000094d */ /* 0x002fea0003800000 */
[----:B------:R-:W-:Y:S02]  /*5bd0*/  SHF.L.U32 R3, R3, 0x1f, RZ ;  /* 0x0000001f03037819 */ /* 0x000fe400000006ff */
[----:B------:R-:W-:-:S07]  /*5be0*/  MOV R0, UR4 ;  /* 0x0000000400007c02 */ /* 0x000fce0008000f00 */
.L_x_123:
[----:B-1----:R1:W2:Y:S02]  /*5bf0*/  SYNCS.PHASECHK.TRANS64.TRYWAIT P0, [R0+URZ+0x4b0], R3 ;  /* 0x0004b003000075a7 */ /* 0x0022a400080011ff */
[----:B--2---:R-:W-:Y:S05]  /*5c00*/  @!P0 NANOSLEEP.SYNCS 0x989680 ;  /* 0x009896800000895d */ /* 0x004fea0003900000 */
[----:B------:R-:W2:Y:S02]  /*5c10*/  @!P0 SYNCS.PHASECHK.TRANS64 P0, [R0+URZ+0x4b0], R3 ;  /* 0x0004b003000085a7 */ /* 0x000ea400080010ff */
[----:B--2---:R-:W-:Y:S05]  /*5c20*/  @P0 EXIT ;  /* 0x000000000000094d */ /* 0x004fea0003800000 */
[----:B------:R-:W-:Y:S05]  /*5c30*/  BRA `(.L_x_123) ;  /* 0xfffffffc00ec7947 */ /* 0x000fea000383ffff */
.L_x_116:
[----:B------:R-:W-:Y:S05]  /*5c40*/  BRA.U UP4, `(.L_x_124) ;  /* 0x0000001104847547 */ /* 0x000fea000b800000 */
[----:B------:R-:W-:Y:S01]  /*5c50*/  UMOV UR6, 0x40 ;  /* 0x0000004000067882 */ /* 0x000fe20000000000 */
[----:B------:R-:W-:Y:S01]  /*5c60*/  NOP ;  /* 0x0000000000007918 */ /* 0x000fe20000000000 */
[----:B------:R-:W-:Y:S01]  /*5c70*/  ULEA UR6, UR37, UR6, 0x18 ;  /* 0x0000000625067291 */ /* 0x000fe2000f8ec0ff */
[----:B------:R-:W-:Y:S02]  /*5c80*/  UMOV UR7, 0x400 ;  /* 0x0000040000077882 */ /* 0x000fe40000000000 */
[----:B------:R-:W-:-:S06]  /*5c90*/  ULEA UR37, UR37, UR7, 0x18 ;  /* 0x0000000725257291 */ /* 0x000fcc000f8ec0ff */
[----:B------:R-:W1:Y:S02]  /*5ca0*/  LDS.U8 R2, [UR6+0x1c] ;  /* 0x00001c06ff027984 */ /* 0x000e640008000000 */
[----:B-1----:R-:W-:-:S13]  /*5cb0*/  ISETP.NE.AND P0, PT, R2, RZ, PT ;  /* 0x000000ff0200720c */ /* 0x002fda0003f05270 */
[----:B------:R-:W-:Y:S05]  /*5cc0*/  @P0 BRA `(.L_x_125) ;  /* 0x0000000400080947 */ /* 0x000fea0003800000 */
[----:B------:R-:W-:Y:S02]  /*5cd0*/  UISETP.NE.U32.AND UP0, UPT, UR5, 0x1, UPT ;  /* 0x000000010500788c */ /* 0x000fe4000bf05070 */
[----:B------:R-:W-:-:S07]  /*5ce0*/  UIADD3 UR8, UPT, UPT, UR6, 0x8, URZ ;  /* 0x0000000806087890 */ /* 0x000fce000fffe0ff */
[----:B------:R-:W-:Y:S05]  /*5cf0*/  BRA.U !UP0, `(.L_x_126) ;  /* 0x00000001089c7547 */ /* 0x000fea000b800000 */
[----:B------:R-:W-:Y:S01]  /*5d00*/  ELECT P0, URZ, PT ;  /* 0x0000000000ff782f */ /* 0x000fe20003800000 */
[----:B------:R-:W-:-:S12]  /*5d10*/  BSSY B0, `(.L_x_126) ;  /* 0x0000025000007945 */ /* 0x000fd80003800000 */
[----:B------:R-:W-:Y:S05]  /*5d20*/  @!P0 BRA `(.L_x_127) ;  /* 0x00000000008c8947 */ /* 0x000fea0003800000 */
[----:B------:R-:W-:-:S05]  /*5d30*/  UMOV UR7, 0x10 ;  /* 0x0000001000077882 */ /* 0x000fca0000000000 */
[----:B------:R-:W-:Y:S04]  /*5d40*/  DEPBAR.LE SB1, 0x36 ;  /* 0x00009d800000791a */ /* 0x000fe80000000000 */
[----:B------:R-:W1:Y:S02]  /*5d50*/  UTCATOMSWS.2CTA.FIND_AND_SET.ALIGN UP1, UR7, UR7 ;  /* 0x00000007000775e3 */ /* 0x000e640008220800 */
[----:B-1----:R-:W-:Y:S01]  /*5d60*/  MOV R11, UR7 ;  /* 0x00000007000b7c02 */ /* 0x002fe20008000f00 */
[----:B------:R-:W-:Y:S06]  /*5d70*/  BRA.U UP1, `(.L_x_128) ;  /* 0x0000000101187547 */ /* 0x000fec000b800000 */
.L_x_129:
[----:B------:R-:W-:Y:S05]  /*5d80*/  NANOSLEEP 0x64 ;  /* 0x000000640000795d */ /* 0x000fea0003800000 */
[----:B------:R-:W-:-:S05]  /*5d90*/  UMOV UR7, 0x10 ;  /* 0x0000001000077882 */ /* 0x000fca0000000000 */
[----:B------:R-:W-:Y:S04]  /*5da0*/  DEPBAR.LE SB1, 0x36 ;  /* 0x00009d800000791a */ /* 0x000fe80000000000 */
[----:B------:R-:W1:Y:S02]  /*5db0*/  UTCATOMSWS.2CTA.FIND_AND_SET.ALIGN UP1, UR7, UR7 ;  /* 0x00000007000775e3 */ /* 0x000e640008220800 */
[----:B-1----:R-:W-:Y:S01]  /*5dc0*/  MOV R11, UR7 ;  /* 0x00000007000b7c02 */ /* 0x002fe20008000f00 */
[----:B------:R-:W-:Y:S05]  /*5dd0*/  BRA.U !UP1, `(.L_x_129) ;  /* 0xfffffffd09e87547 */ /* 0x000fea000b83ffff */
.L_x_128:
[----:B------:R-:W1:Y:S01]  /*5de0*/  LDS R5, [UR6+0x10] ;  /* 0x00001006ff057984 */ /* 0x000e620008000800 */
[----:B------:R-:W-:Y:S01]  /*5df0*/  IMAD.U32 R3, RZ, RZ, UR37 ;  /* 0x00000025ff037e24 */ /* 0x000fe2000f8e00ff */
[----:B------:R-:W-:-:S03]  /*5e00*/  MOV R2, UR4 ;  /* 0x0000000400027c02 */ /* 0x000fc60008000f00 */
[----:B------:R-:W-:Y:S01]  /*5e10*/  VIADD R3, R3, 0x550 ;  /* 0x0000055003037836 */ /* 0x000fe20000000000 */
[----:B-1----:R-:W-:-:S04]  /*5e20*/  SHF.L.U32 R5, R5, 0x1f, RZ ;  /* 0x0000001f05057819 */ /* 0x002fc800000006ff */
[----:B------:R-:W1:Y:S02]  /*5e30*/  SYNCS.PHASECHK.TRANS64.TRYWAIT P0, [UR6+0x8], R5 ;  /* 0x00000805ff0075a7 */ /* 0x000e640008001106 */
[----:B-1----:R-:W-:Y:S05]  /*5e40*/  @P0 BRA `(.L_x_130) ;  /* 0x0000000000080947 */ /* 0x002fea0003800000 */
[----:B------:R-:W1:Y:S02]  /*5e50*/  SYNCS.PHASECHK.TRANS64.TRYWAIT P0, [UR6+0x8], R5 ;  /* 0x00000805ff0075a7 */ /* 0x000e640008001106 */
[----:B-1----:R-:W-:Y:S05]  /*5e60*/  @!P0 BRA `(.L_x_131) ;  /* 0x0000005400448947 */ /* 0x002fea0003800000 */
.L_x_130:
[----:B-1----:R-:W-:Y:S01]  /*5e70*/  HFMA2 R4, -RZ, RZ, 0, 5.9604644775390625e-08 ;  /* 0x00000001ff047431 */ /* 0x002fe200000001ff */
[----:B------:R-:W-:Y:S01]  /*5e80*/  UPRMT UR7, UR4, 0x654, UR8 ;  /* 0x0000065404077896 */ /* 0x000fe20008000008 */
[----:B------:R-:W-:Y:S01]  /*5e90*/  IMAD.MOV.U32 R6, RZ, RZ, 0xffff ;  /* 0x0000ffffff067424 */ /* 0x000fe200078e00ff */
[----:B------:R-:W-:Y:S01]  /*5ea0*/  PRMT R2, R2, 0x654, R3 ;  /* 0x0000065402027816 */ /* 0x000fe20000000003 */
[----:B------:R-:W-:Y:S02]  /*5eb0*/  IMAD.MOV.U32 R5, RZ, RZ, 0x4 ;  /* 0x00000004ff057424 */ /* 0x000fe400078e00ff */
[----:B------:R-:W-:Y:S01]  /*5ec0*/  IMAD.SHL.U32 R9, R11, 0x20, RZ ;  /* 0x000000200b097824 */ /* 0x000fe200078e00ff */
[----:B------:R-:W-:Y:S02]  /*5ed0*/  MOV R3, UR7 ;  /* 0x0000000700037c02 */ /* 0x000fe40008000f00 */
[-C--:B------:R-:W-:Y:S01]  /*5ee0*/  SHF.L.U32 R7, R6, R11.reuse, RZ ;  /* 0x0000000b06077219 */ /* 0x080fe200000006ff */
[----:B------:R1:W-:Y:S01]  /*5ef0*/  SYNCS.ARRIVE.TRANS64.RED RZ, [UR7], R5 ;  /* 0x00000005ffff79a7 */ /* 0x0003e20008000407 */
[----:B------:R-:W-:Y:S01]  /*5f00*/  SHF.L.U32 R6, R4, R11, RZ ;  /* 0x0000000b04067219 */ /* 0x000fe200000006ff */
[----:B------:R1:W-:Y:S04]  /*5f10*/  STS [UR37+0x550], R9 ;  /* 0x00055009ff007988 */ /* 0x0003e80008000825 */
[----:B------:R1:W-:Y:S04]  /*5f20*/  STAS [R2.64], R11 ;  /* 0x0000000b02007dbd */ /* 0x0003e8000c0008ff */
[----:B------:R1:W-:Y:S04]  /*5f30*/  ATOMS.OR RZ, [UR6+0x14], R7 ;  /* 0x00001407ffff798c */ /* 0x0003e8000b000006 */
[----:B------:R1:W-:Y:S04]  /*5f40*/  ATOMS.OR RZ, [UR6+0x18], R6 ;  /* 0x00001806ffff798c */ /* 0x0003e8000b000006 */
[----:B------:R1:W-:Y:S02]  /*5f50*/  ATOMS.XOR RZ, [UR6+0x10], R4 ;  /* 0x00001004ffff798c */ /* 0x0003e4000b800006 */
.L_x_127:
[----:B------:R-:W-:Y:S05]  /*5f60*/  BSYNC B0 ;  /* 0x0000000000007941 */ /* 0x000fea0003800000 */
.L_x_126:
[----:B------:R-:W-:Y:S05]  /*5f70*/  BRA.U UP0, `(.L_x_132) ;  /* 0x00000001006c7547 */ /* 0x000fea000b800000 */
[----:B------:R-:W-:-:S03]  /*5f80*/  UMOV UR7, 0xffffffff ;  /* 0xffffffff00077882 */ /* 0x000fc60000000000 */
[----:B------:R-:W-:Y:S05]  /*5f90*/  BRA.DIV UR7, `(.L_x_133) ;  /* 0x0000005607107947 */ /* 0x000fea000b800000 */
[----:B------:R-:W-:-:S13]  /*5fa0*/  ELECT P6, URZ, PT ;  /* 0x0000000000ff782f */ /* 0x000fda00038c0000 */
.L_x_335:
[----:B------:R-:W-:Y:S05]  /*5fb0*/  @!P6 BRA `(.L_x_132) ;  /* 0x00000000005ce947 */ /* 0x000fea0003800000 */
[----:B-1----:R-:W1:Y:S02]  /*5fc0*/  LDS R3, [UR6+0x10] ;  /* 0x00001006ff037984 */ /* 0x002e640008000800 */
[----:B-1----:R-:W-:-:S04]  /*5fd0*/  SHF.L.U32 R3, R3, 0x1f, RZ ;  /* 0x0000001f03037819 */ /* 0x002fc800000006ff */
[----:B------:R-:W1:Y:S02]  /*5fe0*/  SYNCS.PHASECHK.TRANS64.TRYWAIT P0, [UR6+0x8], R3 ;  /* 0x00000803ff0075a7 */ /* 0x000e640008001106 */
[----:B-1----:R-:W-:Y:S05]  /*5ff0*/  @P0 BRA `(.L_x_134) ;  /* 0x0000000000080947 */ /* 0x002fea0003800000 */
[----:B------:R-:W1:Y:S02]  /*6000*/  SYNCS.PHASECHK.TRANS64.TRYWAIT P0, [UR6+0x8], R3 ;  /* 0x00000803ff0075a7 */ /* 0x000e640008001106 */
[----:B-1----:R-:W-:Y:S05]  /*6010*/  @!P0 BRA `(.L_x_135) ;  /* 0x0000005400108947 */ /* 0x002fea0003800000 */
.L_x_134:
[----:B------:R-:W2:Y:S01]  /*6020*/  LDS R5, [UR37+0x550] ;  /* 0x00055025ff057984 */ /* 0x000ea20008000800 */
[----:B-1----:R-:W-:Y:S02]  /*6030*/  HFMA2 R2, -RZ, RZ, 0, 5.9604644775390625e-08 ;  /* 0x00000001ff027431 */ /* 0x002fe400000001ff */
[----:B------:R-:W-:Y:S01]  /*6040*/  IMAD.MOV.U32 R3, RZ, RZ, 0xffff ;  /* 0x0000ffffff037424 */ /* 0x000fe200078e00ff */
[----:B------:R-:W-:Y:S01]  /*6050*/  UPRMT UR7, UR4, 0x654, UR8 ;  /* 0x0000065404077896 */ /* 0x000fe20008000008 */
[----:B--2---:R-:W-:-:S03]  /*6060*/  IMAD.SHL.U32 R4, R5, 0x20, RZ ;  /* 0x0000002005047824 */ /* 0x004fc600078e00ff */
[-C--:B------:R-:W-:Y:S02]  /*6070*/  SHF.L.U32 R3, R3, R5.reuse, RZ ;  /* 0x0000000503037219 */ /* 0x080fe400000006ff */
[----:B------:R-:W-:Y:S01]  /*6080*/  SHF.L.U32 R5, R2, R5, RZ ;  /* 0x0000000502057219 */ /* 0x000fe200000006ff */
[----:B------:R2:W-:Y:S04]  /*6090*/  STS [UR37+0x550], R4 ;  /* 0x00055004ff007988 */ /* 0x0005e80008000825 */
[----:B------:R2:W-:Y:S04]  /*60a0*/  ATOMS.OR RZ, [UR6+0x14], R3 ;  /* 0x00001403ffff798c */ /* 0x0005e8000b000006 */
[----:B------:R2:W-:Y:S01]  /*60b0*/  ATOMS.OR RZ, [UR6+0x18], R5 ;  /* 0x00001805ffff798c */ /* 0x0005e2000b000006 */
[----:B------:R-:W-:Y:S03]  /*60c0*/  SYNCS.ARRIVE.TRANS64.RED.A1T0 RZ, [UR7], RZ ;  /* 0x000000ffffff79a7 */ /* 0x000fe60008100407 */
[----:B------:R2:W-:Y:S01]  /*60d0*/  ATOMS.XOR RZ, [UR6+0x10], R2 ;  /* 0x00001002ffff798c */ /* 0x0005e2000b800006 */
[----:B------:R-:W-:Y:S05]  /*60e0*/  BRA `(.L_x_132) ;  /* 0x0000000000107947 */ /* 0x000fea0003800000 */
.L_x_125:
[----:B------:R-:W-:-:S05]  /*60f0*/  MOV R2, 0xffffffff ;  /* 0xffffffff00027802 */ /* 0x000fca0000000f00 */
[----:B------:R1:W-:Y:S02]  /*6100*/  STS [UR37+0x550], R2 ;  /* 0x00055002ff007988 */ /* 0x0003e40008000825 */
[----:B-1----:R-:W-:Y:S02]  /*6110*/  MOV R2, 0x6130 ;  /* 0x0000613000027802 */ /* 0x002fe40000000f00 */
[----:B-----5:R-:W-:Y:S05]  /*6120*/  CALL.REL.NOINC `($__internal_1_$__cuda_sm10x_tcgen05_guardrail_trap_phase_invalid_during_alloc) ;  /* 0x0000005800187944 */ /* 0x020fea0003c00000 */
.L_x_132:
[----:B------:R-:W-:Y:S05]  /*6130*/  WARPSYNC.ALL ;  /* 0x0000000000007948 */ /* 0x000fea0003800000 */
[----:B------:R-:W3:Y:S01]  /*6140*/  S2UR UR8, SR_CgaCtaId ;  /* 0x00000000000879c3 */ /* 0x000ee20000008800 */
[----:B------:R-:W-:Y:S01]  /*6150*/  UMOV UR6, 0x400 ;  /* 0x0000040000067882 */ /* 0x000fe20000000000 */
[----:B------:R-:W-:-:S06]  /*6160*/  NOP ;  /* 0x0000000000007918 */ /* 0x000fcc0000000000 */
[----:B------:R-:W-:Y:S06]  /*6170*/  BAR.ARV 0x6, 0xa0 ;  /* 0x0182800000007b1d */ /* 0x000fec0000002000 */
[----:B------:R-:W-:Y:S01]  /*6180*/  LOP3.LUT R0, R0, 0xffff, RZ, 0xc0, !PT ;  /* 0x0000ffff00007812 */ /* 0x000fe200078ec0ff */
[----:B-1----:R-:W-:Y:S01]  /*6190*/  IMAD.MOV.U32 R9, RZ, RZ, 0x1 ;  /* 0x00000001ff097424 */ /* 0x002fe200078e00ff */
[----:B------:R-:W-:Y:S01]  /*61a0*/  LOP3.LUT R8, R8, 0xffff, RZ, 0xc0, !PT ;  /* 0x0000ffff08087812 */ /* 0x000fe200078ec0ff */
[----:B------:R-:W-:Y:S01]  /*61b0*/  UMOV UR22, URZ ;  /* 0x000000ff00167c82 */ /* 0x000fe20008000000 */
[----:B------:R-:W-:Y:S01]  /*61c0*/  R2UR UR12, R0 ;  /* 0x00000000000c72ca */ /* 0x000fe200000e0000 */
[----:B------:R-:W-:Y:S01]  /*61d0*/  UMOV UR21, URZ ;  /* 0x000000ff00157c82 */ /* 0x000fe20008000000 */
[----:B------:R-:W-:Y:S01]  /*61e0*/  R2UR UR13, R8 ;  /* 0x00000000080d72ca */ /* 0x000fe200000e0000 */
[----:B------:R-:W-:Y:S01]  /*61f0*/  IMAD.MOV.U32 R8, RZ, RZ, RZ ;  /* 0x000000ffff087224 */ /* 0x000fe200078e00ff */
[----:B------:R-:W-:-:S02]  /*6200*/  UISETP.NE.AND UP2, UPT, UR5, URZ, UPT ;  /* 0x000000ff0500728c */ /* 0x000fc4000bf45270 */
[----:B---3--:R-:W-:Y:S01]  /*6210*/  ULEA UR8, UR8, UR6, 0x18 ;  /* 0x0000000608087291 */ /* 0x008fe2000f8ec0ff */
[----:B------:R-:W1:Y:S03]  /*6220*/  LDCU UR6, c[0x0][0x38c] ;  /* 0x00007180ff0677ac */ /* 0x000e660008000800 */
[----:B------:R-:W-:Y:S02]  /*6230*/  UIADD3 UR14, UPT, UPT, UR8, 0x2800, URZ ;  /* 0x00002800080e7890 */ /* 0x000fe4000fffe0ff */
[----:B------:R-:W-:-:S03]  /*6240*/  UIADD3 UR15, UPT, UPT, UR8, 0x26800, URZ ;  /* 0x00026800080f7890 */ /* 0x000fc6000fffe0ff */
[----:B--2---:R-:W2:Y:S01]  /*6250*/  LDS R2, [UR8+0x550] ;  /* 0x00055008ff027984 */ /* 0x004ea20008000800 */
[----:B------:R-:W-:Y:S02]  /*6260*/  USHF.R.U32.HI UR14, URZ, 0x4, UR14 ;  /* 0x00000004ff0e7899 */ /* 0x000fe4000801160e */
[----:B------:R-:W-:Y:S02]  /*6270*/  USHF.R.U32.HI UR15, URZ, 0x4, UR15 ;  /* 0x00000004ff0f7899 */ /* 0x000fe4000801160f */
[----:B------:R-:W-:Y:S02]  /*6280*/  ULOP3.LUT UR14, UR14, 0x3fff, URZ, 0xc0, !UPT ;  /* 0x00003fff0e0e7892 */ /* 0x000fe4000f8ec0ff */
[----:B------:R-:W-:Y:S02]  /*6290*/  ULOP3.LUT UR15, UR15, 0x3fff, URZ, 0xc0, !UPT ;  /* 0x00003fff0f0f7892 */ /* 0x000fe4000f8ec0ff */
[----:B------:R-:W-:Y:S02]  /*62a0*/  ULOP3.LUT UR14, UR14, 0x10000, URZ, 0xfc, !UPT ;  /* 0x000100000e0e7892 */ /* 0x000fe4000f8efcff */
[----:B-1----:R-:W-:-:S02]  /*62b0*/  UIADD3 UR6, UPT, UPT, UR6, 0x1f, URZ ;  /* 0x0000001f06067890 */ /* 0x002fc4000fffe0ff */
[----:B------:R-:W-:Y:S02]  /*62c0*/  ULOP3.LUT UR15, UR15, 0x10000, URZ, 0xfc, !UPT ;  /* 0x000100000f0f7892 */ /* 0x000fe4000f8efcff */
[----:B------:R-:W-:Y:S01]  /*62d0*/  USHF.R.S32.HI UR7, URZ, 0x1f, UR6 ;  /* 0x0000001fff077899 */ /* 0x000fe20008011406 */
[----:B------:R-:W-:Y:S01]  /*62e0*/  UMOV UR20, URZ ;  /* 0x000000ff00147c82 */ /* 0x000fe20008000000 */
[----:B------:R-:W-:Y:S02]  /*62f0*/  UMOV UR26, 0x0 ;  /* 0x00000000001a7882 */ /* 0x000fe40000000000 */
[----:B------:R-:W-:Y:S01]  /*6300*/  ULEA.HI UR7, UR7, UR6, URZ, 0x5 ;  /* 0x0000000607077291 */ /* 0x000fe2000f8f28ff */
[----:B------:R-:W-:-:S03]  /*6310*/  UMOV UR27, 0x8100010 ;  /* 0x08100010001b7882 */ /* 0x000fc60000000000 */
[----:B------:R-:W-:-:S04]  /*6320*/  USHF.R.S32.HI UR7, URZ, 0x5, UR7 ;  /* 0x00000005ff077899 */ /* 0x000fc80008011407 */
[----:B------:R-:W-:-:S04]  /*6330*/  UISETP.LT.AND UP0, UPT, UR7, 0x1, UPT ;  /* 0x000000010700788c */ /* 0x000fc8000bf01270 */
[----:B------:R-:W-:Y:S01]  /*6340*/  USEL UR23, UR7, 0x1, !UP0 ;  /* 0x0000000107177887 */ /* 0x000fe2000c000000 */
[----:B--2---:R-:W-:Y:S02]  /*6350*/  R2UR UR24, R2 ;  /* 0x00000000021872ca */ /* 0x004fe400000e0000 */
[----:B------:R-:W-:-:S13]  /*6360*/  CS2R R2, SRZ ;  /* 0x0000000000027805 */ /* 0x000fda000001ff00 */
.L_x_143:
[C---:B------:R-:W-:Y:S02]  /*6370*/  LEA R0, R8.reuse, UR8, 0x3 ;  /* 0x0000000808007c11 */ /* 0x040fe4000f8e18ff */
[----:B------:R-:W-:Y:S02]  /*6380*/  SHF.L.U32 R5, R3, 0x1f, RZ ;  /* 0x0000001f03057819 */ /* 0x000fe400000006ff */
[----:B------:R-:W-:Y:S02]  /*6390*/  LEA R4, R8, UR8, 0x4 ;  /* 0x0000000808047c11 */ /* 0x000fe4000f8e20ff */
[----:B------:R-:W1:Y:S02]  /*63a0*/  SYNCS.PHASECHK.TRANS64.TRYWAIT P0, [R0+URZ+0x4a0], R5 ;  /* 0x0004a005000075a7 */ /* 0x000e6400080011ff */
[----:B-1-34-:R-:W-:Y:S05]  /*63b0*/  @!P0 BRA `(.L_x_136) ;  /* 0x0000005000408947 */ /* 0x01afea0003800000 */
.L_x_336:
[----:B-1----:R-:W1:Y:S01]  /*63c0*/  LDS.128 R4, [R4+0x530] ;  /* 0x0005300004047984 */ /* 0x002e620000000c00 */
[----:B------:R-:W-:Y:S02]  /*63d0*/  VIADD R0, R0, 0x4b0 ;  /* 0x000004b000007836 */ /* 0x000fe40000000000 */
[----:B------:R-:W-:Y:S01]  /*63e0*/  VIADD R8, R8, 0x1 ;  /* 0x0000000108087836 */ /* 0x000fe20000000000 */
[----:B------:R-:W-:Y:S01]  /*63f0*/  @!PT LDS RZ, [RZ] ;  /* 0x00000000fffff984 */ /* 0x000fe20000000800 */
[----:B------:R-:W-:Y:S01]  /*6400*/  @!PT LDS RZ, [RZ] ;  /* 0x00000000fffff984 */ /* 0x000fe20000000800 */
[----:B------:R-:W-:Y:S01]  /*6410*/  @!PT LDS RZ, [RZ] ;  /* 0x00000000fffff984 */ /* 0x000fe20000000800 */
[----:B------:R-:W-:Y:S01]  /*6420*/  @!PT LDS RZ, [RZ] ;  /* 0x00000000fffff984 */ /* 0x000fe20000000800 */
[----:B------:R2:W-:Y:S06]  /*6430*/  MEMBAR.ALL.CTA ;  /* 0x0000000000007992 */ /* 0x0005ec0000008000 */
[----:B--2---:R-:W2:Y:S01]  /*6440*/  FENCE.VIEW.ASYNC.S ;  /* 0x00000000000073c6 */ /* 0x004ea20000000000 */
[----:B------:R-:W-:-:S04]  /*6450*/  PRMT R0, RZ, 0x654, R0 ;  /* 0x00000654ff007816 */ /* 0x000fc80000000000 */
[----:B--2---:R2:W-:Y:S01]  /*6460*/  SYNCS.ARRIVE.TRANS64.RED.A1T0 RZ, [R0+URZ], RZ ;  /* 0x000000ff00ff79a7 */ /* 0x0045e200081004ff */
[----:B-1----:R-:W-:Y:S01]  /*6470*/  LOP3.LUT P1, RZ, R6, 0x1, RZ, 0xc0, !PT ;  /* 0x0000000106ff7812 */ /* 0x002fe2000782c0ff */
[----:B--2---:R-:W-:-:S12]  /*6480*/  BRA.U UP2, `(.L_x_137) ;  /* 0x0000000102cc7547 */ /* 0x004fd8000b800000 */
[----:B------:R-:W1:Y:S01]  /*6490*/  LDCU UR6, c[0x0][0x38c] ;  /* 0x00007180ff0677ac */ /* 0x000e620008000800 */
[----:B------:R-:W-:Y:S02]  /*64a0*/  PLOP3.LUT P2, PT, PT, PT, PT, 0x80, 0x8 ;  /* 0x000000000008781c */ /* 0x000fe40003f4f070 */
[----:B------:R-:W-:Y:S01]  /*64b0*/  SHF.L.U32 R5, R9, 0x1f, RZ ;  /* 0x0000001f09057819 */ /* 0x000fe200000006ff */
[----:B------:R-:W-:Y:S02]  /*64c0*/  ULEA UR11, UR22, UR8, 0x3 ;  /* 0x00000008160b7291 */ /* 0x000fe4000f8e18ff */
[----:B-1----:R-:W-:-:S06]  /*64d0*/  UISETP.GE.AND UP0, UPT, UR6, 0x1, UPT ;  /* 0x000000010600788c */ /* 0x002fcc000bf06270 */
[----:B------:R-:W-:-:S05]  /*64e0*/  PLOP3.LUT P0, PT, PT, PT, UP0, 0x80, 0x8 ;  /* 0x000000000008781c */ /* 0x000fca0003f0f008 */
[----:B------:R-:W-:-:S08]  /*64f0*/  @UP0 ULEA UR6, UR21, UR8, 0x3 ;  /* 0x0000000815060291 */ /* 0x000fd0000f8e18ff */
[----:B------:R-:W-:-:S04]  /*6500*/  @P0 SHF.L.U32 R0, R2, 0x1f, RZ ;  /* 0x0000001f02000819 */ /* 0x000fc800000006ff */
[----:B------:R1:W2:Y:S01]  /*6510*/  @P0 SYNCS.PHASECHK.TRANS64.TRYWAIT P2, [UR6], R0 ;  /* 0x00000000ff0005a7 */ /* 0x0002a20008041106 */
[----:B------:R-:W3:Y:S02]  /*6520*/  SYNCS.PHASECHK.TRANS64.TRYWAIT P0, [UR11+0x4e0], R5 ;  /* 0x0004e005ff0075a7 */ /* 0x000ee4000800110b */
[----:B-123--:R-:W-:Y:S05]  /*6530*/  @!P0 BRA `(.L_x_138) ;  /* 0x0000004c00f48947 */ /* 0x00efea0003800000 */
.L_x_338:
[----:B------:R-:W-:Y:S01]  /*6540*/  UMOV UR19, UR20 ;  /* 0x0000001400137c82 */ /* 0x000fe20008000000 */
[----:B------:R-:W-:Y:S05]  /*6550*/  BRA.U !UP0, `(.L_x_139) ;  /* 0x0000000108887547 */ /* 0x000fea000b800000 */
[----:B------:R-:W-:Y:S02]  /*6560*/  UIADD3 UR19, UPT, UPT, UR23, UR20, URZ ;  /* 0x0000001417137290 */ /* 0x000fe4000fffe0ff */
[----:B------:R-:W-:Y:S02]  /*6570*/  ULEA UR10, UR22, UR24, 0x5 ;  /* 0x00000018160a7291 */ /* 0x000fe4000f8e28ff */
[----:B------:R-:W-:Y:S01]  /*6580*/  UPLOP3.LUT UP3, UPT, UPT, UPT, UPT, 0x40, 0x4 ;  /* 0x000000000004789c */ /* 0x000fe20003f6e870 */
[----:B------:R-:W-:Y:S01]  /*6590*/  UMOV UR18, UR7 ;  /* 0x0000000700127c82 */ /* 0x000fe20008000000 */
[----:B------:R-:W-:-:S09]  /*65a0*/  UMOV UR17, UR21 ;  /* 0x0000001500117c82 */ /* 0x000fd20008000000 */
.L_x_142:
[----:B--2---:R-:W-:Y:S01]  /*65b0*/  ULEA UR9, UR17, UR8, 0x3 ;  /* 0x0000000811097291 */ /* 0x004fe2000f8e18ff */
[----:B---3--:R-:W-:Y:S11]  /*65c0*/  @P2 BRA `(.L_x_140) ;  /* 0x00000000000c2947 */ /* 0x008ff60003800000 */
[----:B-1----:R-:W-:Y:S04]  /*65d0*/  SHF.L.U32 R5, R2, 0x1f, RZ ;  /* 0x0000001f02057819 */ /* 0x002fe800000006ff */
[----:B------:R-:W1:Y:S02]  /*65e0*/  SYNCS.PHASECHK.TRANS64.TRYWAIT P0, [UR9], R5 ;  /* 0x00000005ff0075a7 */ /* 0x000e640008001109 */
[----:B-1----:R-:W-:Y:S05]  /*65f0*/  @!P0 BRA `(.L_x_141) ;  /* 0x0000004c00dc8947 */ /* 0x002fea0003800000 */
.L_x_140:
[----:B------:R-:W-:Y:S01]  /*6600*/  UISETP.NE.AND UP0, UPT, UR18, 0x1, UPT ;  /* 0x000000011200788c */ /* 0x000fe2000bf05270 */
[----:B------:R-:W-:Y:S01]  /*6610*/  PLOP3.LUT P2, PT, PT, PT, PT, 0x80, 0x8 ;  /* 0x000000000008781c */ /* 0x000fe20003f4f070 */
[----:B------:R-:W-:Y:S02]  /*6620*/  UIADD3 UR21, UPT, UPT, UR17, 0x1, URZ ;  /* 0x0000000111157890 */ /* 0x000fe4000fffe0ff */
[----:B------:R-:W-:Y:S02]  /*6630*/  ULEA UR28, UR17, UR15, 0x6 ;  /* 0x0000000f111c7291 */ /* 0x000fe4000f8e30ff */
[----:B------:R-:W-:Y:S01]  /*6640*/  UISETP.NE.AND UP1, UPT, UR21, 0x48, UPT ;  /* 0x000000481500788c */ /* 0x000fe2000bf25270 */
[----:B------:R-:W-:Y:S01]  /*6650*/  PLOP3.LUT P0, PT, PT, PT, UP0, 0x80, 0x8 ;  /* 0x000000000008781c */ /* 0x000fe20003f0f008 */
[----:B------:R-:W-:Y:S02]  /*6660*/  ULEA UR30, UR17, UR14, 0x7 ;  /* 0x0000000e111e7291 */ /* 0x000fe4000f8e38ff */
[----:B------:R-:W-:Y:S02]  /*6670*/  USEL UR16, URZ, 0x1, UP1 ;  /* 0x00000001ff107887 */ /* 0x000fe40008800000 */
[----:B------:R-:W-:Y:S02]  /*6680*/  USEL UR21, UR21, URZ, UP1 ;  /* 0x000000ff15157287 */ /* 0x000fe40008800000 */
[----:B------:R-:W-:Y:S02]  /*6690*/  UIADD3 UR9, UPT, UPT, UR9, 0x240, URZ ;  /* 0x0000024009097890 */ /* 0x000fe4000fffe0ff */
[----:B------:R-:W-:Y:S01]  /*66a0*/  @UP0 ULEA UR6, UR21, UR8, 0x3 ;  /* 0x0000000815060291 */ /* 0x000fe2000f8e18ff */
[----:B------:R-:W-:Y:S01]  /*66b0*/  LOP3.LUT R2, R2, UR16, RZ, 0x3c, !PT ;  /* 0x0000001002027c12 */ /* 0x000fe2000f8e3cff */
[----:B------:R-:W-:Y:S01]  /*66c0*/  UMOV UR29, 0xc0004010 ;  /* 0xc0004010001d7882 */ /* 0x000fe20000000000 */
[----:B------:R-:W-:Y:S01]  /*66d0*/  UMOV UR31, 0xc0004010 ;  /* 0xc0004010001f7882 */ /* 0x000fe20000000000 */
[----:B------:R-:W-:Y:S01]  /*66e0*/  UIADD3 UR20, UPT, UPT, UR20, 0x1, URZ ;  /* 0x0000000114147890 */ /* 0x000fe2000fffe0ff */
[----:B-1----:R-:W-:Y:S01]  /*66f0*/  @P0 SHF.L.U32 R0, R2, 0x1f, RZ ;  /* 0x0000001f02000819 */ /* 0x002fe200000006ff */
[----:B------:R-:W-:Y:S02]  /*6700*/  UIADD3 UR18, UPT, UPT, UR18, -0x1, URZ ;  /* 0xffffffff12127890 */ /* 0x000fe4000fffe0ff */
[----:B------:R-:W-:Y:S01]  /*6710*/  UISETP.NE.AND UP0, UPT, UR20, UR19, UPT ;  /* 0x000000131400728c */ /* 0x000fe2000bf05270 */
[----:B------:R2:W3:Y:S01]  /*6720*/  @P0 SYNCS.PHASECHK.TRANS64.TRYWAIT P2, [UR6], R0 ;  /* 0x00000000ff0005a7 */ /* 0x0004e20008041106 */
[----:B------:R2:W-:Y:S01]  /*6730*/  UTCQMMA.2CTA gdesc[UR30], gdesc[UR28], tmem[UR10], tmem[UR26], idesc[UR27], UP3 ;  /* 0x00ff1a1c1e0075ea */ /* 0x0005e20009a0030a */
[----:B------:R-:W-:Y:S01]  /*6740*/  UPLOP3.LUT UP3, UPT, UPT, UPT, UPT, 0x80, 0x8 ;  /* 0x000000000008789c */ /* 0x000fe20003f6f070 */
[----:B------:R2:W-:Y:S01]  /*6750*/  UTCBAR.2CTA.MULTICAST [UR9], URZ, UR13 ;  /* 0x000000ff090073e9 */ /* 0x0005e2000820080d */
[----:B------:R-:W-:Y:S04]  /*6760*/  UMOV UR17, UR21 ;  /* 0x0000001500117c82 */ /* 0x000fe80008000000 */
[----:B------:R-:W-:Y:S05]  /*6770*/  BRA.U UP0, `(.L_x_142) ;  /* 0xfffffffd008c7547 */ /* 0x000fea000b83ffff */
.L_x_139:
[----:B------:R-:W-:Y:S01]  /*6780*/  UIADD3 UR11, UPT, UPT, UR11, 0x4c0, URZ ;  /* 0x000004c00b0b7890 */ /* 0x000fe2000fffe0ff */
[----:B------:R-:W-:-:S08]  /*6790*/  UMOV UR20, UR19 ;  /* 0x0000001300147c82 */ /* 0x000fd00008000000 */
[----:B------:R4:W-:Y:S01]  /*67a0*/  UTCBAR.2CTA.MULTICAST [UR11], URZ, UR12 ;  /* 0x000000ff0b0073e9 */ /* 0x0009e2000820080c */
[----:B------:R-:W-:Y:S02]  /*67b0*/  NOP ;  /* 0x0000000000007918 */ /* 0x000fe40000000000 */
.L_x_137:
[----:B------:R-:W-:Y:S01]  /*67c0*/  UIADD3 UR22, UPT, UPT, UR22, 0x1, URZ ;  /* 0x0000000116167890 */ /* 0x000fe2000fffe0ff */
[----:B------:R-:W-:-:S03]  /*67d0*/  ISETP.NE.AND P0, PT, R8, 0x2, PT ;  /* 0x000000020800780c */ /* 0x000fc60003f05270 */
[----:B------:R-:W-:Y:S01]  /*67e0*/  UISETP.NE.AND UP0, UPT, UR22, 0x4, UPT ;  /* 0x000000041600788c */ /* 0x000fe2000bf05270 */
[----:B-12---:R-:W-:Y:S02]  /*67f0*/  SEL R0, RZ, 0x1, P0 ;  /* 0x00000001ff007807 */ /* 0x006fe40000000000 */
[----:B------:R-:W-:Y:S01]  /*6800*/  SEL R8, R8, RZ, P0 ;  /* 0x000000ff08087207 */ /* 0x000fe20000000000 */
[----:B------:R-:W-:Y:S01]  /*6810*/  USEL UR6, URZ, 0x1, UP0 ;  /* 0x00000001ff067887 */ /* 0x000fe20008000000 */
[----:B------:R-:W-:Y:S01]  /*6820*/  LOP3.LUT R3, R3, R0, RZ, 0x3c, !PT ;  /* 0x0000000003037212 */ /* 0x000fe200078e3cff */
[----:B------:R-:W-:-:S04]  /*6830*/  USEL UR22, UR22, URZ, UP0 ;  /* 0x000000ff16167287 */ /* 0x000fc80008000000 */
[----:B------:R-:W-:Y:S01]  /*6840*/  LOP3.LUT R9, R9, UR6, RZ, 0x3c, !PT ;  /* 0x0000000609097c12 */ /* 0x000fe2000f8e3cff */
[----:B------:R-:W-:Y:S07]  /*6850*/  @P1 BRA `(.L_x_143) ;  /* 0xfffffff800c41947 */ /* 0x000fee000383ffff */
[----:B------:R-:W1:Y:S01]  /*6860*/  S2UR UR6, SR_CgaCtaId ;  /* 0x00000000000679c3 */ /* 0x000e620000008800 */
[----:B------:R-:W-:Y:S01]  /*6870*/  ELECT P0, URZ, PT ;  /* 0x0000000000ff782f */ /* 0x000fe20003800000 */
[----:B------:R-:W-:Y:S01]  /*6880*/  HFMA2 R0, -RZ, RZ, 0, 5.9604644775390625e-08 ;  /* 0x00000001ff007431 */ /* 0x000fe200000001ff */
[----:B------:R-:W-:-:S05]  /*6890*/  UMOV UR7, 0x40 ;  /* 0x0000004000077882 */ /* 0x000fca0000000000 */
[----:B------:R-:W-:Y:S01]  /*68a0*/  UVIRTCOUNT.DEALLOC.SMPOOL 0x80 ;  /* 0x000000800000784c */ /* 0x000fe20000000000 */
[----:B------:R-:W-:Y:S02]  /*68b0*/  UISETP.NE.AND UP0, UPT, UR5, URZ, UPT ;  /* 0x000000ff0500728c */ /* 0x000fe4000bf05270 */
[----:B-1----:R-:W-:-:S09]  /*68c0*/  ULEA UR6, UR6, UR7, 0x18 ;  /* 0x0000000706067291 */ /* 0x002fd2000f8ec0ff */
[----:B------:R1:W-:Y:S01]  /*68d0*/  @P0 STS.U8 [UR6+0x1c], R0 ;  /* 0x00001c00ff000988 */ /* 0x0003e20008000006 */
[----:B------:R-:W-:Y:S05]  /*68e0*/  BRA.U UP0, `(.L_x_144) ;  /* 0x0000000100a07547 */ /* 0x000fea000b800000 */
[----:B------:R-:W-:Y:S01]  /*68f0*/  UIADD3 UR5, UPT, UPT, UR8, 0x4e0, URZ ;  /* 0x000004e008057890 */ /* 0x000fe2000fffe0ff */
[----:B------:R-:W-:-:S03]  /*6900*/  SHF.L.U32 R3, R9, 0x1f, RZ ;  /* 0x0000001f09037819 */ /* 0x000fc600000006ff */
[----:B------:R-:W-:-:S09]  /*6910*/  ULEA UR7, UR22, UR5, 0x3 ;  /* 0x0000000516077291 */ /* 0x000fd2000f8e18ff */
[----:B------:R-:W2:Y:S02]  /*6920*/  SYNCS.PHASECHK.TRANS64.TRYWAIT P0, [UR7], R3 ;  /* 0x00000003ff0075a7 */ /* 0x000ea40008001107 */
[----:B--2---:R-:W-:Y:S05]  /*6930*/  @!P0 BRA `(.L_x_145) ;  /* 0x0000004c00248947 */ /* 0x004fea0003800000 */
.L_x_341:
        /* <DEDUP_REMOVED lines=9> */
.L_x_343:
        /* <DEDUP_REMOVED lines=9> */
.L_x_345:
[----:B------:R-:W-:-:S04]  /*6a60*/  UIADD3 UR9, UPT, UPT, UR9, 0x1, URZ ;  /* 0x0000000109097890 */ /* 0x000fc8000fffe0ff */
[----:B------:R-:W-:-:S04]  /*6a70*/  UISETP.NE.AND UP1, UPT, UR9, 0x4, UPT ;  /* 0x000000040900788c */ /* 0x000fc8000bf25270 */
[----:B------:R-:W-:Y:S02]  /*6a80*/  USEL UR7, URZ, 0x1, UP1 ;  /* 0x00000001ff077887 */ /* 0x000fe40008800000 */
[----:B------:R-:W-:-:S04]  /*6a90*/  USEL UR9, UR9, URZ, UP1 ;  /* 0x000000ff09097287 */ /* 0x000fc80008800000 */
[----:B------:R-:W-:Y:S01]  /*6aa0*/  ULEA UR9, UR9, UR5, 0x3 ;  /* 0x0000000509097291 */ /* 0x000fe2000f8e18ff */
[----:B-1----:R-:W-:-:S04]  /*6ab0*/  LOP3.LUT R3, R2, UR7, RZ, 0x3c, !PT ;  /* 0x0000000702037c12 */ /* 0x002fc8000f8e3cff */
[----:B------:R-:W-:Y:S01]  /*6ac0*/  SHF.L.U32 R3, R3, 0x1f, RZ ;  /* 0x0000001f03037819 */ /* 0x000fe200000006ff */
[----:B------:R-:W-:-:S04]  /*6ad0*/  IMAD.U32 R0, RZ, RZ, UR9 ;  /* 0x00000009ff007e24 */ /* 0x000fc8000f8e00ff */
[----:B------:R1:W2:Y:S03]  /*6ae0*/  SYNCS.PHASECHK.TRANS64.TRYWAIT P0, [R0+URZ], R3 ;  /* 0x00000003000075a7 */ /* 0x0002a600080011ff */
[----:B--2---:R-:W-:Y:S05]  /*6af0*/  @!P0 NANOSLEEP.SYNCS 0x989680 ;  /* 0x009896800000895d */ /* 0x004fea0003900000 */
[----:B------:R-:W2:Y:S02]  /*6b00*/  @!P0 SYNCS.PHASECHK.TRANS64 P0, [R0+URZ], R3 ;  /* 0x00000003000085a7 */ /* 0x000ea400080010ff */
[----:B--2---:R-:W-:Y:S05]  /*6b10*/  @P0 BRA `(.L_x_148) ;  /* 0x0000000000200947 */ /* 0x004fea0003800000 */
.L_x_149:
[----:B--2---:R2:W1:Y:S02]  /*6b20*/  SYNCS.PHASECHK.TRANS64.TRYWAIT P0, [R0+URZ], R3 ;  /* 0x00000003000075a7 */ /* 0x00446400080011ff */
[----:B-1----:R-:W-:Y:S05]  /*6b30*/  @!P0 NANOSLEEP.SYNCS 0x989680 ;  /* 0x009896800000895d */ /* 0x002fea0003900000 */
[----:B------:R-:W1:Y:S02]  /*6b40*/  @!P0 SYNCS.PHASECHK.TRANS64 P0, [R0+URZ], R3 ;  /* 0x00000003000085a7 */ /* 0x000e6400080010ff */
[----:B-1----:R-:W-:Y:S05]  /*6b50*/  @!P0 BRA `(.L_x_149) ;  /* 0xfffffffc00f08947 */ /* 0x002fea000383ffff */
[----:B------:R-:W-:Y:S05]  /*6b60*/  BRA `(.L_x_148) ;  /* 0x00000000000c7947 */ /* 0x000fea0003800000 */
.L_x_144:
[----:B------:R-:W-:-:S04]  /*6b70*/  UIADD3 UR5, UPT, UPT, UR8, 0x520, URZ ;  /* 0x0000052008057890 */ /* 0x000fc8000fffe0ff */
[----:B------:R-:W-:-:S09]  /*6b80*/  UPRMT UR5, UR4, 0x654, UR5 ;  /* 0x0000065404057896 */ /* 0x000fd20008000005 */
[----:B------:R-:W-:Y:S03]  /*6b90*/  SYNCS.ARRIVE.TRANS64.RED.A1T0 RZ, [UR5], RZ ;  /* 0x000000ffffff79a7 */ /* 0x000fe60008100405 */
.L_x_148:
[----:B-12---:R-:W-:Y:S01]  /*6ba0*/  SHF.L.U32 R3, RZ, 0x1f, RZ ;  /* 0x0000001fff037819 */ /* 0x006fe200000006ff */
[----:B------:R-:W-:Y:S01]  /*6bb0*/  UIADD3 UR5, UPT, UPT, UR8, 0x520, URZ ;  /* 0x0000052008057890 */ /* 0x000fe2000fffe0ff */
[----:B------:R-:W-:Y:S02]  /*6bc0*/  PLOP3.LUT P0, PT, PT, PT, UP0, 0x80, 0x8 ;  /* 0x000000000008781c */ /* 0x000fe40003f0f008 */
[----:B------:R-:W1:Y:S02]  /*6bd0*/  SYNCS.PHASECHK.TRANS64.TRYWAIT P1, [UR8+0x520], R3 ;  /* 0x00052003ff0075a7 */ /* 0x000e640008021108 */
[----:B-1----:R-:W-:Y:S09]  /*6be0*/  @!P1 BRA `(.L_x_150) ;  /* 0x0000004800c09947 */ /* 0x002ff20003800000 */
.L_x_347:
[----:B------:R-:W-:Y:S01]  /*6bf0*/  @!UP0 UPRMT UR5, UR4, 0x654, UR5 ;  /* 0x0000065404058896 */ /* 0x000fe20008000005 */
[----:B------:R-:W-:Y:S02]  /*6c00*/  UMOV UR8, 0xffff ;  /* 0x0000ffff00087882 */ /* 0x000fe40000000000 */
[----:B------:R-:W-:-:S06]  /*6c10*/  UMOV UR4, 0x1 ;  /* 0x0000000100047882 */ /* 0x000fcc0000000000 */
[----:B------:R-:W-:Y:S01]  /*6c20*/  @!P0 SYNCS.ARRIVE.TRANS64.RED.A1T0 RZ, [UR5], RZ ;  /* 0x000000ffffff89a7 */ /* 0x000fe20008100405 */
[----:B------:R-:W-:Y:S01]  /*6c30*/  NOP ;  /* 0x0000000000007918 */ /* 0x000fe20000000000 */
[----:B-1----:R-:W1:Y:S01]  /*6c40*/  LDS R0, [UR6+0x14] ;  /* 0x00001406ff007984 */ /* 0x002e620008000800 */
[----:B------:R-:W-:-:S04]  /*6c50*/  ULOP3.LUT UR5, UR24, 0xffff, URZ, 0xc0, !UPT ;  /* 0x0000ffff18057892 */ /* 0x000fc8000f8ec0ff */
[----:B------:R-:W-:-:S04]  /*6c60*/  USHF.R.U32.HI UR5, URZ, 0x5, UR5 ;  /* 0x00000005ff057899 */ /* 0x000fc80008011605 */
[----:B------:R-:W-:Y:S02]  /*6c70*/  USHF.L.U32 UR8, UR8, UR5, URZ ;  /* 0x0000000508087299 */ /* 0x000fe400080006ff */
[----:B------:R-:W-:-:S04]  /*6c80*/  USHF.L.U32 UR4, UR4, UR5, URZ ;  /* 0x0000000504047299 */ /* 0x000fc800080006ff */
[----:B-1----:R-:W-:-:S04]  /*6c90*/  LOP3.LUT R0, R0, UR8, RZ, 0xc0, !PT ;  /* 0x0000000800007c12 */ /* 0x002fc8000f8ec0ff */
[----:B------:R-:W-:-:S13]  /*6ca0*/  ISETP.NE.AND P0, PT, R0, UR8, PT ;  /* 0x0000000800007c0c */ /* 0x000fda000bf05270 */
[----:B------:R-:W-:Y:S05]  /*6cb0*/  @P0 BRA `(.L_x_151) ;  /* 0x0000000000580947 */ /* 0x000fea0003800000 */
[----:B------:R-:W1:Y:S02]  /*6cc0*/  LDS R0, [UR6+0x18] ;  /* 0x00001806ff007984 */ /* 0x000e640008000800 */
[----:B-1----:R-:W-:-:S04]  /*6cd0*/  LOP3.LUT R0, R0, UR4, RZ, 0xc0, !PT ;  /* 0x0000000400007c12 */ /* 0x002fc8000f8ec0ff */
[----:B------:R-:W-:-:S13]  /*6ce0*/  ISETP.NE.AND P0, PT, R0, UR4, PT ;  /* 0x0000000400007c0c */ /* 0x000fda000bf05270 */
[----:B------:R-:W-:Y:S05]  /*6cf0*/  @P0 BRA `(.L_x_152) ;  /* 0x00000000003c0947 */ /* 0x000fea0003800000 */
[----:B------:R-:W1:Y:S01]  /*6d00*/  S2R R2, SR_LANEID ;  /* 0x0000000000027919 */ /* 0x000e620000000000 */
[----:B------:R-:W-:Y:S01]  /*6d10*/  ULOP3.LUT UR8, URZ, UR8, URZ, 0x33, !UPT ;  /* 0x00000008ff087292 */ /* 0x000fe2000f8e33ff */
[----:B------:R-:W-:Y:S01]  /*6d20*/  LOP3.LUT R4, RZ, UR4, RZ, 0x33, !PT ;  /* 0x00000004ff047c12 */ /* 0x000fe2000f8e33ff */
[----:B------:R-:W-:Y:S02]  /*6d30*/  VOTEU.ANY UR7, UPT, PT ;  /* 0x0000000000077886 */ /* 0x000fe400038e0100 */
[----:B------:R-:W-:Y:S01]  /*6d40*/  UFLO.U32 UR7, UR7 ;  /* 0x00000007000772bd */ /* 0x000fe200080e0000 */
[----:B------:R-:W2:Y:S01]  /*6d50*/  REDUX UR4, R4 ;  /* 0x00000000040473c4 */ /* 0x000ea20000000000 */
[----:B------:R-:W-:-:S06]  /*6d60*/  IMAD.U32 R0, RZ, RZ, UR8 ;  /* 0x00000008ff007e24 */ /* 0x000fcc000f8e00ff */
[----:B------:R1:W-:Y:S01]  /*6d70*/  UTCATOMSWS.AND URZ, UR8 ;  /* 0x0000000800ff79e3 */ /* 0x0003e20008000000 */
[----:B------:R-:W3:Y:S01]  /*6d80*/  REDUX UR5, R0 ;  /* 0x00000000000573c4 */ /* 0x000ee20000000000 */
[----:B-1----:R-:W-:Y:S01]  /*6d90*/  ISETP.EQ.U32.AND P0, PT, R2, UR7, PT ;  /* 0x0000000702007c0c */ /* 0x002fe2000bf02070 */
[----:B--2---:R-:W-:Y:S01]  /*6da0*/  IMAD.U32 R2, RZ, RZ, UR4 ;  /* 0x00000004ff027e24 */ /* 0x004fe2000f8e00ff */
[----:B---3--:R-:W-:-:S11]  /*6db0*/  MOV R3, UR5 ;  /* 0x0000000500037c02 */ /* 0x008fd60008000f00 */
[----:B------:R1:W-:Y:S04]  /*6dc0*/  @P0 ATOMS.AND RZ, [UR6+0x14], R3 ;  /* 0x00001403ffff098c */ /* 0x0003e8000a800006 */
[----:B------:R1:W-:Y:S01]  /*6dd0*/  @P0 ATOMS.AND RZ, [UR6+0x18], R2 ;  /* 0x00001802ffff098c */ /* 0x0003e2000a800006 */
[----:B------:R-:W-:Y:S05]  /*6de0*/  BRA `(.L_x_153) ;  /* 0x0000000000147947 */ /* 0x000fea0003800000 */
.L_x_152:
[----:B------:R-:W-:Y:S02]  /*6df0*/  MOV R2, 0x6e10 ;  /* 0x00006e1000027802 */ /* 0x000fe40000000f00 */
[----:B---345:R-:W-:Y:S05]  /*6e00*/  CALL.REL.NOINC `($__internal_0_$__cuda_sm10x_tcgen05_guardrail_trap_col_being_dealloced_not_returned_by_alloc) ;  /* 0x0000004800d47944 */ /* 0x038fea0003c00000 */
[----:B------:R-:W-:Y:S05]  /*6e10*/  BRA `(.L_x_153) ;  /* 0x0000000000087947 */ /* 0x000fea0003800000 */
.L_x_151:
[----:B------:R-:W-:Y:S02]  /*6e20*/  MOV R2, 0x6e40 ;  /* 0x00006e4000027802 */ /* 0x000fe40000000f00 */
[----:B---345:R-:W-:Y:S05]  /*6e30*/  CALL.REL.NOINC `($__internal_2_$__cuda_sm10x_tcgen05_guardrail_trap_unallocated_columns_being_dealloced) ;  /* 0x0000004800e07944 */ /* 0x038fea0003c00000 */
.L_x_153:
[----:B------:R-:W-:Y:S01]  /*6e40*/  NOP ;  /* 0x0000000000007918 */ /* 0x000fe20000000000 */
[----:B----4-:R-:W-:Y:S05]  /*6e50*/  EXIT ;  /* 0x000000000000794d */ /* 0x010fea0003800000 */
.L_x_124:
[----:B------:R-:W-:-:S09]  /*6e60*/  UISETP.NE.OR UP5, UPT, UR10, 0x3, !UP5 ;  /* 0x000000030a00788c */ /* 0x000fd2000efa5670 */
[----:B------:R-:W-:Y:S05]  /*6e70*/  BRA.U UP5, `(.L_x_154) ;  /* 0x0000000905c87547 */ /* 0x000fea000b800000 */
[----:B------:R-:W1:Y:S01]  /*6e80*/  LDC R0, c[0x0][0xb30] ;  /* 0x0002cc00ff007b82 */ /* 0x000e620000000800 */
[----:B------:R-:W2:Y:S01]  /*6e90*/  LDCU.64 UR8, c[0x0][0x888] ;  /* 0x00011100ff0877ac */ /* 0x000ea20008000a00 */
[----:B------:R-:W-:Y:S01]  /*6ea0*/  IMAD.MOV.U32 R30, RZ, RZ, 0x1 ;  /* 0x00000001ff1e7424 */ /* 0x000fe200078e00ff */
[----:B------:R-:W-:Y:S01]  /*6eb0*/  CS2R R28, SRZ ;  /* 0x00000000001c7805 */ /* 0x000fe2000001ff00 */
[----:B------:R-:W-:Y:S01]  /*6ec0*/  IMAD.MOV.U32 R25, RZ, RZ, 0x1000 ;  /* 0x00001000ff197424 */ /* 0x000fe200078e00ff */
[----:B------:R-:W3:Y:S03]  /*6ed0*/  LDCU.64 UR4, c[0x0][0x890] ;  /* 0x00011200ff0477ac */ /* 0x000ee60008000a00 */
[----:B------:R-:W4:Y:S01]  /*6ee0*/  LDC R19, c[0x0][0x370] ;  /* 0x0000dc00ff137b82 */ /* 0x000f220000000800 */
[----:B------:R-:W-:Y:S01]  /*6ef0*/  UMOV UR6, 0x400 ;  /* 0x0000040000067882 */ /* 0x000fe20000000000 */
[----:B------:R-:W-:-:S02]  /*6f00*/  UPLOP3.LUT UP1, UPT, UPT, UPT, UPT, 0x40, 0x4 ;  /* 0x000000000004789c */ /* 0x000fc40003f2e870 */
[----:B------:R-:W-:-:S04]  /*6f10*/  ULEA UR6, UR37, UR6, 0x18 ;  /* 0x0000000625067291 */ /* 0x000fc8000f8ec0ff */
[----:B------:R-:W4:Y:S01]  /*6f20*/  LDC R2, c[0x0][0xb0c] ;  /* 0x0002c300ff027b82 */ /* 0x000f220000000800 */
[----:B--2---:R-:W-:Y:S02]  /*6f30*/  UISETP.NE.U32.AND UP2, UPT, UR8, URZ, UPT ;  /* 0x000000ff0800728c */ /* 0x004fe4000bf45070 */
[----:B------:R-:W-:Y:S02]  /*6f40*/  UIADD3 UR8, UPT, UPT, UR6, 0x480, URZ ;  /* 0x0000048006087890 */ /* 0x000fe4000fffe0ff */
[----:B---3--:R-:W-:-:S03]  /*6f50*/  UISETP.NE.U32.AND UP3, UPT, UR4, URZ, UPT ;  /* 0x000000ff0400728c */ /* 0x008fc6000bf65070 */
[----:B------:R-:W2:Y:S01]  /*6f60*/  LDC R18, c[0x0][0xb20] ;  /* 0x0002c800ff127b82 */ /* 0x000ea20000000800 */
[----:B-1----:R-:W-:Y:S01]  /*6f70*/  ISETP.NE.AND P1, PT, R0, 0x1, PT ;  /* 0x000000010000780c */ /* 0x002fe20003f25270 */
[----:B------:R-:W-:Y:S02]  /*6f80*/  UISETP.NE.AND.EX UP2, UPT, UR9, URZ, UPT, UP2 ;  /* 0x000000ff0900728c */ /* 0x000fe4000bf45320 */
[----:B------:R-:W-:Y:S02]  /*6f90*/  UPRMT UR37, UR37, 0x654, UR8 ;  /* 0x0000065425257896 */ /* 0x000fe40008000008 */
[----:B------:R-:W-:Y:S02]  /*6fa0*/  UISETP.NE.AND.EX UP3, UPT, UR5, URZ, UPT, UP3 ;  /* 0x000000ff0500728c */ /* 0x000fe4000bf65330 */
[----:B------:R-:W1:Y:S08]  /*6fb0*/  LDC.64 R32, c[0x0][0x348] ;  /* 0x0000d200ff207b82 */ /* 0x000e700000000a00 */
[----:B------:R-:W3:Y:S08]  /*6fc0*/  LDC.64 R16, c[0x0][0xb10] ;  /* 0x0002c400ff107b82 */ /* 0x000ef00000000a00 */
[----:B------:R-:W1:Y:S08]  /*6fd0*/  LDC.64 R6, c[0x0][0xb18] ;  /* 0x0002c600ff067b82 */ /* 0x000e700000000a00 */
[----:B------:R-:W1:Y:S08]  /*6fe0*/  LDC.64 R4, c[0x0][0xb28] ;  /* 0x0002ca00ff047b82 */ /* 0x000e700000000a00 */
[----:B--2-4-:R-:W1:Y:S02]  /*6ff0*/  LDC R24, c[0x0][0x374] ;  /* 0x0000dd00ff187b82 */ /* 0x014e640000000800 */
.L_x_162:
[C---:B------:R-:W-:Y:S02]  /*7000*/  LEA R0, R29.reuse, UR6, 0x3 ;  /* 0x000000061d007c11 */ /* 0x040fe4000f8e18ff */
[----:B------:R-:W-:Y:S02]  /*7010*/  SHF.L.U32 R3, R28, 0x1f, RZ ;  /* 0x0000001f1c037819 */ /* 0x000fe400000006ff */
[----:B------:R-:W-:Y:S02]  /*7020*/  LEA R20, R29, UR6, 0x4 ;  /* 0x000000061d147c11 */ /* 0x000fe4000f8e20ff */
[----:B--2---:R-:W2:Y:S02]  /*7030*/  SYNCS.PHASECHK.TRANS64.TRYWAIT P0, [R0+URZ+0x4a0], R3 ;  /* 0x0004a003000075a7 */ /* 0x004ea400080011ff */
[----:B--2---:R-:W-:Y:S05]  /*7040*/  @!P0 BRA `(.L_x_155) ;  /* 0x0000004400c08947 */ /* 0x004fea0003800000 */
.L_x_348:
[----:B------:R-:W-:Y:S01]  /*7050*/  ISETP.GE.AND P0, PT, R40, 0x1, PT ;  /* 0x000000012800780c */ /* 0x000fe20003f06270 */
[----:B------:R-:W4:Y:S01]  /*7060*/  LDS.128 R20, [R20+0x530] ;  /* 0x0005300014147984 */ /* 0x000f220000000c00 */
[----:B------:R-:W-:Y:S01]  /*7070*/  ISETP.NE.U32.AND P4, PT, RZ, UR4, PT ;  /* 0x00000004ff007c0c */ /* 0x000fe2000bf85070 */
[----:B--2---:R-:W-:Y:S01]  /*7080*/  VIADD R0, R0, 0x4b0 ;  /* 0x000004b000007836 */ /* 0x004fe20000000000 */
[----:B------:R-:W-:Y:S02]  /*7090*/  SHF.L.U32 R26, R30, 0x1f, RZ ;  /* 0x0000001f1e1a7819 */ /* 0x000fe400000006ff */
[----:B------:R-:W-:Y:S02]  /*70a0*/  ISETP.NE.AND.EX P4, PT, RZ, UR5, PT, P4 ;  /* 0x00000005ff007c0c */ /* 0x000fe4000bf85340 */
[----:B------:R-:W-:Y:S01]  /*70b0*/  PRMT R0, RZ, 0x654, R0 ;  /* 0x00000654ff007816 */ /* 0x000fe20000000000 */
[----:B------:R-:W-:Y:S01]  /*70c0*/  @!PT LDS RZ, [RZ] ;  /* 0x00000000fffff984 */ /* 0x000fe20000000800 */
[----:B------:R-:W-:Y:S01]  /*70d0*/  @!PT LDS RZ, [RZ] ;  /* 0x00000000fffff984 */ /* 0x000fe20000000800 */
[----:B------:R-:W-:Y:S01]  /*70e0*/  @!PT LDS RZ, [RZ] ;  /* 0x00000000fffff984 */ /* 0x000fe20000000800 */
[----:B------:R-:W-:Y:S01]  /*70f0*/  @!PT LDS RZ, [RZ] ;  /* 0x00000000fffff984 */ /* 0x000fe20000000800 */
[----:B------:R2:W-:Y:S06]  /*7100*/  MEMBAR.ALL.CTA ;  /* 0x0000000000007992 */ /* 0x0005ec0000008000 */
[----:B--2---:R-:W2:Y:S02]  /*7110*/  FENCE.VIEW.ASYNC.S ;  /* 0x00000000000073c6 */ /* 0x004ea40000000000 */
[----:B--2---:R2:W-:Y:S01]  /*7120*/  SYNCS.ARRIVE.TRANS64.RED.A1T0 RZ, [R0+URZ], RZ ;  /* 0x000000ff00ff79a7 */ /* 0x0045e200081004ff */
[----:B----4-:R-:W-:Y:S11]  /*7130*/  LOP3.LUT P3, RZ, R22, 0x1, RZ, 0xc0, !PT ;  /* 0x0000000116ff7812 */ /* 0x010ff6000786c0ff */
[----:B------:R-:W-:Y:S02]  /*7140*/  @!UPT UIADD3 URZ, UPT, UPT, URZ, URZ, URZ ;  /* 0x000000fffffff290 */ /* 0x000fe4000fffe0ff */
[----:B------:R-:W-:Y:S02]  /*7150*/  @P3 MOV R13, R20 ;  /* 0x00000014000d3202 */ /* 0x000fe40000000f00 */
[----:B------:R-:W-:Y:S01]  /*7160*/  @P3 LOP3.LUT R8, R21, 0xffff, RZ, 0xc0, !PT ;  /* 0x0000ffff15083812 */ /* 0x000fe200078ec0ff */
[----:B--2---:R-:W-:Y:S06]  /*7170*/  @!P0 BRA `(.L_x_156) ;  /* 0x0000000000a48947 */ /* 0x004fec0003800000 */
[----:B-1----:R-:W-:Y:S01]  /*7180*/  IMAD.HI.U32 R31, R24, R7, RZ ;  /* 0x00000007181f7227 */ /* 0x002fe200078e00ff */
[----:B------:R-:W-:Y:S02]  /*7190*/  ISETP.NE.AND P0, PT, R6, 0x1, PT ;  /* 0x000000010600780c */ /* 0x000fe40003f05270 */
[----:B------:R-:W-:Y:S01]  /*71a0*/  ISETP.NE.AND P2, PT, R40, 0x1, PT ;  /* 0x000000012800780c */ /* 0x000fe20003f45270 */
[----:B---3--:R-:W-:Y:S01]  /*71b0*/  IMAD.HI.U32 R34, R19, R16, RZ ;  /* 0x0000001013227227 */ /* 0x008fe200078e00ff */
[----:B------:R-:W-:Y:S02]  /*71c0*/  SHF.R.U32.HI R31, RZ, R18, R31 ;  /* 0x00000012ff1f7219 */ /* 0x000fe4000001161f */
[----:B------:R-:W-:Y:S01]  /*71d0*/  ISETP.NE.AND P5, PT, R2, 0x1, PT ;  /* 0x000000010200780c */ /* 0x000fe20003fa5270 */
[----:B------:R-:W-:Y:S01]  /*71e0*/  IMAD.HI.U32 R36, R13, R16, RZ ;  /* 0x000000100d247227 */ /* 0x000fe200078e00ff */
[----:B------:R-:W-:Y:S02]  /*71f0*/  SHF.R.U32.HI R34, RZ, R17, R34 ;  /* 0x00000011ff227219 */ /* 0x000fe40000011622 */
[----:B------:R-:W-:Y:S01]  /*7200*/  SEL R3, R24, R31, !P0 ;  /* 0x0000001f18037207 */ /* 0x000fe20004000000 */
[C---:B------:R-:W-:Y:S01]  /*7210*/  IMAD.HI.U32 R31, R8.reuse, R7, RZ ;  /* 0x00000007081f7227 */ /* 0x040fe200078e00ff */
[----:B------:R-:W-:Y:S02]  /*7220*/  SEL R11, R19, R34, !P5 ;  /* 0x00000022130b7207 */ /* 0x000fe40006800000 */
[----:B------:R-:W-:Y:S01]  /*7230*/  SHF.R.U32.HI R36, RZ, R17, R36 ;  /* 0x00000011ff247219 */ /* 0x000fe20000011624 */
[----:B------:R-:W-:Y:S01]  /*7240*/  IMAD.HI.U32 R38, R3, R4, RZ ;  /* 0x0000000403267227 */ /* 0x000fe200078e00ff */
[----:B------:R-:W-:Y:S03]  /*7250*/  SHF.R.U32.HI R31, RZ, R18, R31 ;  /* 0x00000012ff1f7219 */ /* 0x000fe6000001161f */
[----:B------:R-:W-:Y:S01]  /*7260*/  IMAD.HI.U32 R34, R11, R4, RZ ;  /* 0x000000040b227227 */ /* 0x000fe200078e00ff */
[----:B------:R-:W-:Y:S02]  /*7270*/  @P2 SHF.R.U32.HI R3, RZ, R5, R38 ;  /* 0x00000005ff032219 */ /* 0x000fe40000011626 */
[----:B------:R-:W-:Y:S02]  /*7280*/  SEL R9, R8, R31, !P0 ;  /* 0x0000001f08097207 */ /* 0x000fe40004000000 */
[----:B------:R-:W-:Y:S01]  /*7290*/  @P2 SHF.R.U32.HI R11, RZ, R5, R34 ;  /* 0x00000005ff0b2219 */ /* 0x000fe20000011622 */
[C---:B------:R-:W-:Y:S01]  /*72a0*/  IMAD R10, R40.reuse, R3, RZ ;  /* 0x00000003280a7224 */ /* 0x040fe200078e02ff */
[----:B------:R-:W-:Y:S01]  /*72b0*/  SEL R3, R13, R36, !P5 ;  /* 0x000000240d037207 */ /* 0x000fe20006800000 */
[C---:B------:R-:W-:Y:S03]  /*72c0*/  IMAD.HI.U32 R14, R9.reuse, R4, RZ ;  /* 0x00000004090e7227 */ /* 0x040fe600078e00ff */
[----:B------:R-:W-:Y:S01]  /*72d0*/  ISETP.GE.AND P0, PT, R9, R10, PT ;  /* 0x0000000a0900720c */ /* 0x000fe20003f06270 */
[C---:B------:R-:W-:Y:S01]  /*72e0*/  IMAD R12, R40.reuse, R11, RZ ;  /* 0x0000000b280c7224 */ /* 0x040fe200078e02ff */
[-C--:B------:R-:W-:Y:S04]  /*72f0*/  SHF.R.U32.HI R14, RZ, R5.reuse, R14 ;  /* 0x00000005ff0e7219 */ /* 0x080fe8000001160e */
[----:B------:R-:W-:Y:S02]  /*7300*/  ISETP.GE.OR P0, PT, R3, R12, P0 ;  /* 0x0000000c0300720c */ /* 0x000fe40000706670 */
[----:B------:R-:W-:Y:S05]  /*7310*/  SEL R15, R9, R14, !P2 ;  /* 0x0000000e090f7207 */ /* 0x000fea0005000000 */
[----:B------:R-:W-:Y:S04]  /*7320*/  IMAD.MOV R14, RZ, RZ, -R15 ;  /* 0x000000ffff0e7224 */ /* 0x000fe800078e0a0f */
[----:B------:R-:W-:Y:S02]  /*7330*/  IMAD R14, R40, R14, R9 ;  /* 0x0000000e280e7224 */ /* 0x000fe400078e0209 */
[C---:B------:R-:W-:Y:S05]  /*7340*/  @!P0 IMAD.HI.U32 R10, R3.reuse, R4, RZ ;  /* 0x00000004030a8227 */ /* 0x040fea00078e00ff */
[----:B------:R-:W-:Y:S04]  /*7350*/  @!P0 SHF.R.U32.HI R10, RZ, R5, R10 ;  /* 0x00000005ff0a8219 */ /* 0x000fe8000001160a */
[----:B------:R-:W-:Y:S01]  /*7360*/  @!P0 SEL R0, R3, R10, !P2 ;  /* 0x0000000a03008207 */ /* 0x000fe20005000000 */
[----:B------:R-:W-:Y:S03]  /*7370*/  IMAD.MOV R10, RZ, RZ, -R3 ;  /* 0x000000ffff0a7224 */ /* 0x000fe600078e0a03 */
[----:B------:R-:W-:Y:S01]  /*7380*/  @!P0 IADD3 R15, PT, PT, R15, -R0, RZ ;  /* 0x800000000f0f8210 */ /* 0x000fe20007ffe0ff */
[----:B------:R-:W-:Y:S01]  /*7390*/  @!P0 IMAD R0, R11, R14, R0 ;  /* 0x0000000e0b008224 */ /* 0x000fe200078e0200 */
[----:B------:R-:W-:Y:S01]  /*73a0*/  IADD3 R11, PT, PT, -R9, RZ, RZ ;  /* 0x000000ff090b7210 */ /* 0x000fe20007ffe1ff */
[----:B------:R-:W-:Y:S02]  /*73b0*/  IMAD R13, R2, R10, R13 ;  /* 0x0000000a020d7224 */ /* 0x000fe400078e020d */
[----:B------:R-:W-:Y:S02]  /*73c0*/  @!P0 IMAD R9, R15, R40, R3 ;  /* 0x000000280f098224 */ /* 0x000fe400078e0203 */
[----:B------:R-:W-:Y:S02]  /*73d0*/  @!P0 IMAD.MOV.U32 R3, RZ, RZ, R0 ;  /* 0x000000ffff038224 */ /* 0x000fe400078e0000 */
[----:B------:R-:W-:Y:S02]  /*73e0*/  IMAD R8, R6, R11, R8 ;  /* 0x0000000b06087224 */ /* 0x000fe400078e0208 */
[----:B------:R-:W-:Y:S02]  /*73f0*/  IMAD R13, R3, R2, R13 ;  /* 0x00000002030d7224 */ /* 0x000fe400078e020d */
[----:B------:R-:W-:Y:S02]  /*7400*/  IMAD R8, R9, R6, R8 ;  /* 0x0000000609087224 */ /* 0x000fe400078e0208 */
.L_x_156:
[----:B------:R-:W-:Y:S05]  /*7410*/  BRA.U UP1, `(.L_x_157) ;  /* 0x0000000101107547 */ /* 0x000fea000b800000 */
[----:B------:R-:W-:Y:S04]  /*7420*/  MOV R0, UR7 ;  /* 0x0000000700007c02 */ /* 0x000fe80008000f00 */
[----:B------:R-:W-:Y:S04]  /*7430*/  SHF.L.U32 R3, R0, 0x1f, RZ ;  /* 0x0000001f00037819 */ /* 0x000fe800000006ff */
[----:B------:R-:W2:Y:S02]  /*7440*/  SYNCS.PHASECHK.TRANS64.TRYWAIT P0, [UR6+0x498], R3 ;  /* 0x00049803ff0075a7 */ /* 0x000ea40008001106 */
[----:B--2---:R-:W-:Y:S05]  /*7450*/  @!P0 BRA `(.L_x_158) ;  /* 0x0000004000d08947 */ /* 0x004fea0003800000 */
.L_x_157:
[----:B------:R-:W-:Y:S05]  /*7460*/  BRA.U !UP3, `(.L_x_159) ;  /* 0x000000010b347547 */ /* 0x000fea000b800000 */
[----:B------:R-:W-:Y:S01]  /*7470*/  UPLOP3.LUT UP0, UPT, UPT, UPT, UP2, 0x80, 0x8 ;  /* 0x000000000008789c */ /* 0x000fe20003f0f020 */
[----:B--2---:R-:W-:Y:S02]  /*7480*/  HFMA2 R0, -RZ, RZ, 0, 5.9604644775390625e-08 ;  /* 0x00000001ff007431 */ /* 0x004fe400000001ff */
[----:B------:R-:W-:Y:S03]  /*7490*/  IMAD.MOV.U32 R95, RZ, RZ, 0x1 ;  /* 0x00000001ff5f7424 */ /* 0x000fe600078e00ff */
[----:B------:R-:W-:Y:S05]  /*74a0*/  PLOP3.LUT P0, PT, PT, PT, UP0, 0x80, 0x8 ;  /* 0x000000000008781c */ /* 0x000fea0003f0f008 */
[----:B------:R-:W2:Y:S01]  /*74b0*/  @UP0 LDCU.64 UR10, c[0x0][0x888] ;  /* 0x00011100ff0a07ac */ /* 0x000ea20008000a00 */
[----:B------:R-:W-:Y:S07]  /*74c0*/  @UP0 UIMAD UR8, UR36, UR4, URZ ;  /* 0x00000004240802a4 */ /* 0x000fee000f8e02ff */
[----:B------:R-:W-:Y:S01]  /*74d0*/  @!P0 PRMT R95, R0, 0x7610, R95 ;  /* 0x00007610005f8816 */ /* 0x000fe2000000005f */
[----:B--2---:R-:W-:Y:S03]  /*74e0*/  @UP0 UIMAD.WIDE UR10, UR8, 0x4, UR10 ;  /* 0x00000004080a08a5 */ /* 0x004fe6000f8e020a */
[----:B------:R-:W2:Y:S03]  /*74f0*/  @!UP0 LDCU UR8, c[0x0][0x880] ;  /* 0x00011000ff0887ac */ /* 0x000ea60008000800 */
[----:B------:R-:W-:Y:S01]  /*7500*/  IMAD.U32 R10, RZ, RZ, UR10 ;  /* 0x0000000aff0a7e24 */ /* 0x000fe2000f8e00ff */
[----:B------:R-:W-:Y:S05]  /*7510*/  MOV R11, UR11 ;  /* 0x0000000b000b7c02 */ /* 0x000fea0008000f00 */
[----:B-----5:R4:W5:Y:S02]  /*7520*/  @P0 LDG.E R49, desc[UR40][R10.64] ;  /* 0x000000280a310981 */ /* 0x020964000c1e1900 */
[----:B--2-4-:R-:W-:Y:S07]  /*7530*/  @!P0 IMAD.U32 R49, RZ, RZ, UR8 ;  /* 0x00000008ff318e24 */ /* 0x014fee000f8e00ff */
.L_x_159:
[----:B-----5:R-:W-:Y:S01]  /*7540*/  @!P4 FSETP.EQ.AND P5, PT, R49, RZ, PT ;  /* 0x000000ff3100c20b */ /* 0x020fe20003fa2000 */
[----:B------:R-:W-:Y:S01]  /*7550*/  @!UPT UIADD3 URZ, UPT, UPT, URZ, URZ, URZ ;  /* 0x000000fffffff290 */ /* 0x000fe2000fffe0ff */
[----:B------:R-:W-:Y:S11]  /*7560*/  @!P4 BRA `(.L_x_160) ;  /* 0x000000000014c947 */ /* 0x000ff60003800000 */
[----:B------:R-:W-:Y:S02]  /*7570*/  LOP3.LUT P0, RZ, R95, 0xff, RZ, 0xc0, !PT ;  /* 0x000000ff5fff7812 */ /* 0x000fe4000780c0ff */
[----:B------:R-:W-:Y:S04]  /*7580*/  PLOP3.LUT P5, PT, PT, PT, UP0, 0x80, 0x8 ;  /* 0x000000000008781c */ /* 0x000fe80003faf008 */
[----:B------:R-:W-:Y:S07]  /*7590*/  PLOP3.LUT P5, PT, P5, PT, PT, 0x8, 0x80 ;  /* 0x000000000080781c */ /* 0x000fee0002fae170 */
[----:B------:R-:W-:Y:S11]  /*75a0*/  @P0 FSETP.EQ.AND P5, PT, R49, RZ, PT ;  /* 0x000000ff3100020b */ /* 0x000ff60003fa2000 */
[----:B------:R-:W-:Y:S02]  /*75b0*/  @!UPT UIADD3 URZ, UPT, UPT, URZ, URZ, URZ ;  /* 0x000000fffffff290 */ /* 0x000fe4000fffe0ff */
.L_x_160:
[----:B------:R-:W4:Y:S01]  /*75c0*/  SYNCS.PHASECHK.TRANS64.TRYWAIT P4, [UR6+0x488], R26 ;  /* 0x0004881aff0075a7 */ /* 0x000f220008081106 */
[----:B------:R-:W-:Y:S01]  /*75d0*/  @P3 SHF.R.U32.HI R27, RZ, 0x10, R21 ;  /* 0x00000010ff1b3819 */ /* 0x000fe20000011615 */
[----:B------:R-:W-:Y:S01]  /*75e0*/  VIADD R29, R29, 0x1 ;  /* 0x000000011d1d7836 */ /* 0x000fe20000000000 */
[----:B------:R-:W5:Y:S08]  /*75f0*/  LDC.64 R14, c[0x0][0xb10] ;  /* 0x0002c400ff0e7b82 */ /* 0x000f700000000a00 */
[----:B------:R-:W1:Y:S08]  /*7600*/  LDC.64 R10, c[0x0][0xb18] ;  /* 0x0002c600ff0a7b82 */ /* 0x000e700000000a00 */
[----:B--2---:R-:W2:Y:S08]  /*7610*/  @!P1 LDC R0, c[0x0][0xb20] ;  /* 0x0002c800ff009b82 */ /* 0x004eb00000000800 */
[----:B------:R-:W3:Y:S01]  /*7620*/  @!P1 LDC R3, c[0x0][0xb0c] ;  /* 0x0002c300ff039b82 */ /* 0x000ee20000000800 */
[----:B-----5:R-:W-:Y:S05]  /*7630*/  @!P1 IMAD.HI.U32 R14, R13, R14, RZ ;  /* 0x0000000e0d0e9227 */ /* 0x020fea00078e00ff */
[----:B------:R-:W-:Y:S01]  /*7640*/  @!P1 SHF.R.U32.HI R14, RZ, R15, R14 ;  /* 0x0000000fff0e9219 */ /* 0x000fe2000001160e */
[----:B-1----:R-:W-:Y:S01]  /*7650*/  @!P1 IMAD.HI.U32 R11, R8, R11, RZ ;  /* 0x0000000b080b9227 */ /* 0x002fe200078e00ff */
[----:B------:R-:W-:Y:S04]  /*7660*/  @!P1 ISETP.NE.AND P0, PT, R10, 0x1, PT ;  /* 0x000000010a00980c */ /* 0x000fe80003f05270 */
[----:B--2---:R-:W-:Y:S02]  /*7670*/  @!P1 SHF.R.U32.HI R9, RZ, R0, R11 ;  /* 0x00000000ff099219 */ /* 0x004fe4000001160b */
[----:B---3--:R-:W-:Y:S02]  /*7680*/  @!P1 ISETP.NE.AND P2, PT, R3, 0x1, PT ;  /* 0x000000010300980c */ /* 0x008fe40003f45270 */
[----:B------:R-:W-:Y:S02]  /*7690*/  @!P1 SEL R9, R8, R9, !P0 ;  /* 0x0000000908099207 */ /* 0x000fe40004000000 */
[----:B------:R-:W-:Y:S02]  /*76a0*/  ELECT P0, URZ, PT ;  /* 0x0000000000ff782f */ /* 0x000fe40003800000 */
[----:B------:R-:W-:Y:S05]  /*76b0*/  @!P1 SEL R14, R13, R14, !P2 ;  /* 0x0000000e0d0e9207 */ /* 0x000fea0005000000 */
[----:B------:R-:W-:Y:S02]  /*76c0*/  @!P1 IMAD.IADD R0, R9, 0x1, -R14 ;  /* 0x0000000109009824 */ /* 0x000fe400078e0a0e */
[----:B------:R-:W-:Y:S02]  /*76d0*/  @!P1 IMAD.IADD R9, R14, 0x1, -R9 ;  /* 0x000000010e099824 */ /* 0x000fe400078e0a09 */
[----:B------:R-:W-:Y:S02]  /*76e0*/  @!P1 IMAD R13, R0, R3, R13 ;  /* 0x00000003000d9224 */ /* 0x000fe400078e020d */
[----:B------:R-:W-:Y:S01]  /*76f0*/  @!P1 IMAD R8, R9, R10, R8 ;  /* 0x0000000a09089224 */ /* 0x000fe200078e0208 */
[----:B----4-:R-:W-:Y:S06]  /*7700*/  @!P4 BRA `(.L_x_161) ;  /* 0x00000040003cc947 */ /* 0x010fec0003800000 */
.L_x_351:
[----:B------:R-:W-:Y:S01]  /*7710*/  PLOP3.LUT P5, PT, P5, P0, PT, 0xf2, 0x2f ;  /* 0x00000000002f781c */ /* 0x000fe20002fa1e72 */
[----:B------:R-:W-:Y:S01]  /*7720*/  UMOV UR14, 0x0 ;  /* 0x00000000000e7882 */ /* 0x000fe20000000000 */
[----:B------:R-:W-:Y:S01]  /*7730*/  LOP3.LUT R30, R30, 0x1, RZ, 0x3c, !PT ;  /* 0x000000011e1e7812 */ /* 0x000fe200078e3cff */
[----:B------:R-:W-:Y:S01]  /*7740*/  UMOV UR15, 0x10000000 ;  /* 0x10000000000f7882 */ /* 0x000fe20000000000 */
[----:B------:R-:W-:Y:S01]  /*7750*/  UMOV UR12, UR36 ;  /* 0x00000024000c7c82 */ /* 0x000fe20008000000 */
[----:B------:R-:W-:Y:S08]  /*7760*/  @P3 R2UR UR36, R27 ;  /* 0x000000001b2432ca */ /* 0x000ff000000e0000 */
[----:B-1----:R-:W-:Y:S01]  /*7770*/  @!P5 IADD3 R3, P0, PT, R32, 0x580, RZ ;  /* 0x000005802003d810 */ /* 0x002fe20007f1e0ff */
[----:B------:R-:W-:Y:S01]  /*7780*/  @!P5 IMAD.SHL.U32 R94, R94, 0x40, RZ ;  /* 0x000000405e5ed824 */ /* 0x000fe200078e00ff */
[----:B------:R-:W-:Y:S01]  /*7790*/  VOTEU.ALL UP1, P5 ;  /* 0x0000000000ff7886 */ /* 0x000fe20002820000 */
[----:B------:R-:W-:Y:S01]  /*77a0*/  @!P5 IMAD.SHL.U32 R93, R93, 0x40, RZ ;  /* 0x000000405d5dd824 */ /* 0x000fe200078e00ff */
[----:B------:R-:W-:Y:S01]  /*77b0*/  @!P5 R2UR UR9, R3 ;  /* 0x000000000309d2ca */ /* 0x000fe200000e0000 */
[----:B------:R-:W-:Y:S01]  /*77c0*/  @!P5 IMAD.X R0, RZ, RZ, R33, P0 ;  /* 0x000000ffff00d224 */ /* 0x000fe200000e0621 */
[----:B------:R-:W-:Y:S01]  /*77d0*/  @!P5 R2UR UR10, R94 ;  /* 0x000000005e0ad2ca */ /* 0x000fe200000e0000 */
[----:B------:R-:W-:Y:S01]  /*77e0*/  IMAD.IADD R94, R8, 0x1, R81 ;  /* 0x00000001085e7824 */ /* 0x000fe200078e0251 */
[----:B------:R-:W-:Y:S01]  /*77f0*/  @!P5 R2UR UR11, R93 ;  /* 0x000000005d0bd2ca */ /* 0x000fe200000e0000 */
[----:B------:R-:W-:Y:S01]  /*7800*/  IMAD.IADD R93, R13, 0x1, R92 ;  /* 0x000000010d5d7824 */ /* 0x000fe200078e025c */
[----:B------:R-:W-:Y:S02]  /*7810*/  @!P5 R2UR UR8, R0 ;  /* 0x000000000008d2ca */ /* 0x000fe400000e0000 */
[C---:B------:R-:W-:Y:S04]  /*7820*/  ISETP.NE.AND P0, PT, R29.reuse, 0x2, PT ;  /* 0x000000021d00780c */ /* 0x040fe80003f05270 */
[----:B------:R-:W-:Y:S01]  /*7830*/  SEL R3, RZ, 0x1, P0 ;  /* 0x00000001ff037807 */ /* 0x000fe20000000000 */
[----:B------:R-:W-:Y:S01]  /*7840*/  IMAD.U32 R10, RZ, RZ, UR9 ;  /* 0x00000009ff0a7e24 */ /* 0x000fe2000f8e00ff */
[----:B------:R-:W-:Y:S01]  /*7850*/  @!UP1 UIADD3 UR9, UPT, UPT, UR6, 0x480, URZ ;  /* 0x0000048006099890 */ /* 0x000fe2000fffe0ff */
[----:B------:R-:W-:Y:S02]  /*7860*/  SEL R29, R29, RZ, P0 ;  /* 0x000000ff1d1d7207 */ /* 0x000fe40000000000 */
[----:B------:R-:W-:Y:S02]  /*7870*/  LOP3.LUT R28, R28, R3, RZ, 0x3c, !PT ;  /* 0x000000031c1c7212 */ /* 0x000fe400078e3cff */
[----:B------:R-:W-:Y:S01]  /*7880*/  IMAD.U32 R11, RZ, RZ, UR8 ;  /* 0x00000008ff0b7e24 */ /* 0x000fe2000f8e00ff */
[----:B------:R-:W-:Y:S01]  /*7890*/  @!P5 R2UR UR16, R10 ;  /* 0x000000000a10d2ca */ /* 0x000fe200000e0000 */
[----:B------:R-:W-:Y:S01]  /*78a0*/  @!UP1 UIADD3 UR8, UPT, UPT, UR6, 0x600, URZ ;  /* 0x0000060006089890 */ /* 0x000fe2000fffe0ff */
[----:B------:R-:W-:Y:S02]  /*78b0*/  VOTEU.ALL UP1, P5 ;  /* 0x0000000000ff7886 */ /* 0x000fe40002820000 */
[----:B------:R-:W-:Y:S11]  /*78c0*/  @!P5 R2UR UR17, R11 ;  /* 0x000000000b11d2ca */ /* 0x000ff600000e0000 */
[----:B------:R-:W-:Y:S02]  /*78d0*/  @!UPT UIADD3 URZ, UPT, UPT, URZ, URZ, URZ ;  /* 0x000000fffffff290 */ /* 0x000fe4000fffe0ff */
[----:B------:R2:W-:Y:S01]  /*78e0*/  @!UP1 UTMALDG.3D [UR8], [UR16], desc[UR14] ;  /* 0x00000e08100095b4 */ /* 0x0005e20008011000 */
[----:B------:R2:W-:Y:S01]  /*78f0*/  @!P5 SYNCS.ARRIVE.TRANS64.RED.A0TR RZ, [UR6+0x480], R25 ;  /* 0x00048019ffffd9a7 */ /* 0x0005e20008300406 */
[----:B------:R-:W-:Y:S01]  /*7900*/  UPLOP3.LUT UP1, UPT, UPT, UPT, UPT, 0x80, 0x8 ;  /* 0x000000000008789c */ /* 0x000fe20003f2f070 */
[----:B------:R-:W-:Y:S01]  /*7910*/  SYNCS.ARRIVE.TRANS64.RED.A1T0 RZ, [UR37], RZ ;  /* 0x000000ffffff79a7 */ /* 0x000fe20008100425 */
[----:B------:R-:W-:Y:S09]  /*7920*/  @P3 BRA `(.L_x_162) ;  /* 0xfffffff400b43947 */ /* 0x000ff2000383ffff */
[----:B------:R-:W-:Y:S07]  /*7930*/  MOV R0, UR6 ;  /* 0x0000000600007c02 */ /* 0x000fee0008000f00 */
.L_x_163:
[----:B-1----:R-:W-:-:S04]  /*7940*/  SHF.L.U32 R3, R30, 0x1f, RZ ;  /* 0x0000001f1e037819 */ /* 0x002fc800000006ff */
[----:B------:R1:W3:Y:S03]  /*7950*/  SYNCS.PHASECHK.TRANS64.TRYWAIT P0, [R0+URZ+0x488], R3 ;  /* 0x00048803000075a7 */ /* 0x0002e600080011ff */
[----:B---3--:R-:W-:Y:S05]  /*7960*/  @!P0 NANOSLEEP.SYNCS 0x989680 ;  /* 0x009896800000895d */ /* 0x008fea0003900000 */
[----:B------:R-:W3:Y:S02]  /*7970*/  @!P0 SYNCS.PHASECHK.TRANS64 P0, [R0+URZ+0x488], R3 ;  /* 0x00048803000085a7 */ /* 0x000ee400080010ff */
[----:B--23--:R-:W-:Y:S05]  /*7980*/  @P0 EXIT ;  /* 0x000000000000094d */ /* 0x00cfea0003800000 */
[----:B------:R-:W-:Y:S05]  /*7990*/  BRA `(.L_x_163) ;  /* 0xfffffffc00e87947 */ /* 0x000fea000383ffff */
.L_x_154:
[----:B------:R-:W-:-:S06]  /*79a0*/  UISETP.GE.AND UP1, UPT, UR10, 0x4, UPT ;  /* 0x000000040a00788c */ /* 0x000fcc000bf26270 */
[----:B------:R-:W-:-:S13]  /*79b0*/  PLOP3.LUT P0, PT, PT, PT, UP1, 0x80, 0x8 ;  /* 0x000000000008781c */ /* 0x000fda0003f0f018 */
[----:B------:R-:W-:Y:S05]  /*79c0*/  @!P0 EXIT ;  /* 0x000000000000894d */ /* 0x000fea0003800000 */
[----:B------:R-:W-:Y:S01]  /*79d0*/  BAR.SYNC.DEFER_BLOCKING 0x6, 0xa0 ;  /* 0x0182800000007b1d */ /* 0x000fe20000010000 */
[C---:B------:R-:W-:Y:S01]  /*79e0*/  IMAD.SHL.U32 R4, R103.reuse, 0x40, RZ ;  /* 0x0000004067047824 */ /* 0x040fe200078e00ff */
[----:B------:R-:W-:Y:S01]  /*79f0*/  SHF.R.U32.HI R3, RZ, 0x1, R103 ;  /* 0x00000001ff037819 */ /* 0x000fe20000011667 */
[----:B------:R-:W-:Y:S01]  /*7a00*/  IMAD.SHL.U32 R105, R106, 0x800, RZ ;  /* 0x000008006a697824 */ /* 0x000fe200078e00ff */
[----:B------:R-:W-:Y:S01]  /*7a10*/  CS2R R108, SRZ ;  /* 0x00000000006c7805 */ /* 0x000fe2000001ff00 */
[C---:B------:R-:W-:Y:S01]  /*7a20*/  IMAD.U32 R47, R103.reuse, 0x10000, RZ ;  /* 0x00010000672f7824 */ /* 0x040fe200078e00ff */
[----:B------:R-:W-:Y:S01]  /*7a30*/  UMOV UR43, 0x400 ;  /* 0x00000400002b7882 */ /* 0x000fe20000000000 */
[C---:B------:R-:W-:Y:S01]  /*7a40*/  LOP3.LUT R2, R4.reuse, 0x180, RZ, 0xc0, !PT ;  /* 0x0000018004027812 */ /* 0x040fe200078ec0ff */
[----:B------:R-:W-:Y:S01]  /*7a50*/  ULEA UR43, UR37, UR43, 0x18 ;  /* 0x0000002b252b7291 */ /* 0x000fe2000f8ec0ff */
[----:B------:R-:W1:Y:S01]  /*7a60*/  LDC R101, c[0x0][0x370] ;  /* 0x0000dc00ff657b82 */ /* 0x000e620000000800 */
[----:B------:R-:W-:Y:S01]  /*7a70*/  LOP3.LUT R4, R4, 0x640, RZ, 0xc0, !PT ;  /* 0x0000064004047812 */ /* 0x000fe200078ec0ff */
[----:B------:R-:W-:Y:S01]  /*7a80*/  IMAD.MOV.U32 R44, RZ, RZ, RZ ;  /* 0x000000ffff2c7224 */ /* 0x000fe200078e00ff */
[----:B------:R-:W-:Y:S01]  /*7a90*/  LOP3.LUT R3, R2, 0x20, R3, 0xf8, !PT ;  /* 0x0000002002037812 */ /* 0x000fe200078ef803 */
[----:B------:R-:W-:Y:S01]  /*7aa0*/  IMAD.SHL.U32 R2, R103, 0x8, RZ ;  /* 0x0000000867027824 */ /* 0x000fe200078e00ff */
[----:B------:R-:W-:Y:S01]  /*7ab0*/  LOP3.LUT R105, R4, 0x800, R105, 0xf8, !PT ;  /* 0x0000080004697812 */ /* 0x000fe200078ef869 */
[----:B------:R-:W-:Y:S01]  /*7ac0*/  UIADD3 UR4, UPT, UPT, UR43, 0x1600, URZ ;  /* 0x000016002b047890 */ /* 0x000fe2000fffe0ff */
[----:B------:R-:W-:Y:S01]  /*7ad0*/  IMAD.MOV.U32 R110, RZ, RZ, RZ ;  /* 0x000000ffff6e7224 */ /* 0x000fe200078e00ff */
[----:B------:R-:W2:Y:S01]  /*7ae0*/  LDC R42, c[0x0][0xb0c] ;  /* 0x0002c300ff2a7b82 */ /* 0x000ea20000000800 */
[----:B------:R-:W-:Y:S01]  /*7af0*/  LOP3.LUT R4, R3, 0x30, R2, 0x78, !PT ;  /* 0x0000003003047812 */ /* 0x000fe200078e7802 */
[----:B------:R-:W-:Y:S01]  /*7b00*/  IMAD.SHL.U32 R2, R106, 0x200000, RZ ;  /* 0x002000006a027824 */ /* 0x000fe200078e00ff */
[----:B------:R-:W3:Y:S01]  /*7b10*/  LDCU.64 UR46, c[0x0][0x348] ;  /* 0x00006900ff2e77ac */ /* 0x000ee20008000a00 */
[----:B------:R-:W-:Y:S01]  /*7b20*/  IMAD.SHL.U32 R3, R103, 0x10, RZ ;  /* 0x0000001067037824 */ /* 0x000fe200078e00ff */
[----:B------:R-:W-:Y:S01]  /*7b30*/  LOP3.LUT R105, R105, R4, RZ, 0xfc, !PT ;  /* 0x0000000469697212 */ /* 0x000fe200078efcff */
[----:B------:R-:W-:Y:S01]  /*7b40*/  IMAD.MOV.U32 R114, RZ, RZ, RZ ;  /* 0x000000ffff727224 */ /* 0x000fe200078e00ff */
[----:B------:R-:W4:Y:S01]  /*7b50*/  LDS R0, [UR43+0x550] ;  /* 0x0005502bff007984 */ /* 0x000f220008000800 */
[----:B------:R-:W1:Y:S01]  /*7b60*/  LDC R100, c[0x0][0xb20] ;  /* 0x0002c800ff647b82 */ /* 0x000e620000000800 */
[----:B------:R-:W-:Y:S01]  /*7b70*/  LOP3.LUT R2, R2, 0x200000, RZ, 0xc0, !PT ;  /* 0x0020000002027812 */ /* 0x000fe200078ec0ff */
[----:B------:R-:W-:Y:S01]  /*7b80*/  VIADD R104, R105, UR43 ;  /* 0x0000002b69687c36 */ /* 0x000fe20008000000 */
[----:B------:R-:W-:Y:S01]  /*7b90*/  LOP3.LUT R3, R3, 0x20, RZ, 0xc0, !PT ;  /* 0x0000002003037812 */ /* 0x000fe200078ec0ff */
[----:B------:R-:W-:Y:S01]  /*7ba0*/  IMAD.U32 R111, RZ, RZ, UR4 ;  /* 0x00000004ff6f7e24 */ /* 0x000fe2000f8e00ff */
[----:B------:R-:W-:Y:S01]  /*7bb0*/  LOP3.LUT R47, R2, 0x400000, R47, 0xf8, !PT ;  /* 0x00400000022f7812 */ /* 0x000fe200078ef82f */
[----:B------:R-:W1:Y:S01]  /*7bc0*/  LDCU.64 UR38, c[0x0][0x888] ;  /* 0x00011100ff2677ac */ /* 0x000e620008000a00 */
[----:B------:R-:W-:Y:S01]  /*7bd0*/  IADD3 R104, PT, PT, -R3, 0x600, R104 ;  /* 0x0000060003687810 */ /* 0x000fe20007ffe168 */
[----:B------:R-:W1:Y:S01]  /*7be0*/  LDC R41, c[0x0][0xb30] ;  /* 0x0002cc00ff297b82 */ /* 0x000e620000000800 */
[----:B------:R-:W-:-:S07]  /*7bf0*/  UIADD3 UR42, UPT, UPT, UR43, 0x600, URZ ;  /* 0x000006002b2a7890 */ /* 0x000fce000fffe0ff */
[----:B------:R-:W1:Y:S08]  /*7c00*/  LDC.64 R90, c[0x0][0xb10] ;  /* 0x0002c400ff5a7b82 */ /* 0x000e700000000a00 */
[----:B------:R-:W1:Y:S08]  /*7c10*/  LDC.64 R38, c[0x0][0xb18] ;  /* 0x0002c600ff267b82 */ /* 0x000e700000000a00 */
[----:B------:R-:W1:Y:S01]  /*7c20*/  LDC.64 R86, c[0x0][0x888] ;  /* 0x00022200ff567b82 */ /* 0x000e620000000a00 */
[----:B----4-:R-:W-:-:S07]  /*7c30*/  IMAD.IADD R47, R0, 0x1, R47 ;  /* 0x00000001002f7824 */ /* 0x010fce00078e022f */
[----:B------:R-:W4:Y:S08]  /*7c40*/  LDC.64 R36, c[0x0][0xb28] ;  /* 0x0002ca00ff247b82 */ /* 0x000f300000000a00 */
[----:B------:R-:W1:Y:S08]  /*7c50*/  LDC.64 R88, c[0x0][0x890] ;  /* 0x00022400ff587b82 */ /* 0x000e700000000a00 */
[----:B------:R-:W1:Y:S08]  /*7c60*/  LDC.64 R84, c[0x0][0x8b0] ;  /* 0x00022c00ff547b82 */ /* 0x000e700000000a00 */
[----:B------:R-:W1:Y:S08]  /*7c70*/  LDC.64 R82, c[0x0][0x8a8] ;  /* 0x00022a00ff527b82 */ /* 0x000e700000000a00 */
[----:B--23--:R-:W1:Y:S02]  /*7c80*/  LDC R102, c[0x0][0x374] ;  /* 0x0000dd00ff667b82 */ /* 0x00ce640000000800 */
.L_x_181:
[C---:B------:R-:W-:Y:S02]  /*7c90*/  LEA R0, R114.reuse, UR43, 0x3 ;  /* 0x0000002b72007c11 */ /* 0x040fe4000f8e18ff */
[----:B------:R-:W-:Y:S02]  /*7ca0*/  SHF.L.U32 R3, R109, 0x1f, RZ ;  /* 0x0000001f6d037819 */ /* 0x000fe400000006ff */
[----:B------:R-:W-:Y:S02]  /*7cb0*/  LEA R16, R114, UR43, 0x4 ;  /* 0x0000002b72107c11 */ /* 0x000fe4000f8e20ff */
[----:B--2---:R-:W2:Y:S02]  /*7cc0*/  SYNCS.PHASECHK.TRANS64.TRYWAIT P0, [R0+URZ+0x4a0], R3 ;  /* 0x0004a003000075a7 */ /* 0x004ea400080011ff */
[----:B--23--:R-:W-:Y:S05]  /*7cd0*/  @!P0 BRA `(.L_x_164) ;  /* 0x0000003800e08947 */ /* 0x00cfea0003800000 */
.L_x_352:
[----:B------:R-:W3:Y:S01]  /*7ce0*/  LDC.64 R12, c[0x0][0xb10] ;  /* 0x0002c400ff0c7b82 */ /* 0x000ee20000000a00 */
[----:B------:R-:W4:Y:S01]  /*7cf0*/  LDS.128 R16, [R16+0x530] ;  /* 0x0005300010107984 */ /* 0x000f220000000c00 */
[----:B-1----:R-:W-:Y:S01]  /*7d00*/  ISETP.NE.AND P1, PT, R41, 0x1, PT ;  /* 0x000000012900780c */ /* 0x002fe20003f25270 */
[----:B--2---:R-:W-:Y:S01]  /*7d10*/  VIADD R0, R0, 0x4b0 ;  /* 0x000004b000007836 */ /* 0x004fe20000000000 */
[----:B------:R-:W-:Y:S04]  /*7d20*/  ISETP.GE.AND P0, PT, R40, 0x1, PT ;  /* 0x000000012800780c */ /* 0x000fe80003f06270 */
[----:B------:R-:W1:Y:S01]  /*7d30*/  LDC.64 R10, c[0x0][0xb18] ;  /* 0x0002c600ff0a7b82 */ /* 0x000e620000000a00 */
[----:B------:R-:W-:Y:S01]  /*7d40*/  PRMT R0, RZ, 0x654, R0 ;  /* 0x00000654ff007816 */ /* 0x000fe20000000000 */
[----:B------:R-:W-:Y:S01]  /*7d50*/  @!PT LDS RZ, [RZ] ;  /* 0x00000000fffff984 */ /* 0x000fe20000000800 */
[----:B------:R-:W-:Y:S01]  /*7d60*/  @!PT LDS RZ, [RZ] ;  /* 0x00000000fffff984 */ /* 0x000fe20000000800 */
[----:B------:R-:W-:Y:S01]  /*7d70*/  @!PT LDS RZ, [RZ] ;  /* 0x00000000fffff984 */ /* 0x000fe20000000800 */
[----:B------:R-:W-:Y:S01]  /*7d80*/  @!PT LDS RZ, [RZ] ;  /* 0x00000000fffff984 */ /* 0x000fe20000000800 */
[----:B------:R2:W-:Y:S06]  /*7d90*/  MEMBAR.ALL.CTA ;  /* 0x0000000000007992 */ /* 0x0005ec0000008000 */
[----:B--2---:R-:W2:Y:S01]  /*7da0*/  FENCE.VIEW.ASYNC.S ;  /* 0x00000000000073c6 */ /* 0x004ea20000000000 */
[----:B------:R-:W1:Y:S08]  /*7db0*/  @!P1 LDC R14, c[0x0][0xb20] ;  /* 0x0002c800ff0e9b82 */ /* 0x000e700000000800 */
[----:B------:R-:W1:Y:S01]  /*7dc0*/  @!P1 LDC R9, c[0x0][0xb0c] ;  /* 0x0002c300ff099b82 */ /* 0x000e620000000800 */
[----:B--2---:R2:W-:Y:S01]  /*7dd0*/  SYNCS.ARRIVE.TRANS64.RED.A1T0 RZ, [R0+URZ], RZ ;  /* 0x000000ff00ff79a7 */ /* 0x0045e200081004ff */
[----:B----4-:R-:W-:Y:S04]  /*7de0*/  LOP3.LUT P4, RZ, R18, 0x1, RZ, 0xc0, !PT ;  /* 0x0000000112ff7812 */ /* 0x010fe8000788c0ff */
[----:B------:R-:W-:Y:S09]  /*7df0*/  P2R R112, PR, RZ, 0x10 ;  /* 0x00000010ff707803 */ /* 0x000ff20000000000 */
[----:B------:R-:W-:Y:S02]  /*7e00*/  @P4 MOV R45, R16 ;  /* 0x00000010002d4202 */ /* 0x000fe40000000f00 */
[----:B------:R-:W-:Y:S01]  /*7e10*/  @P4 LOP3.LUT R43, R17, 0xffff, RZ, 0xc0, !PT ;  /* 0x0000ffff112b4812 */ /* 0x000fe200078ec0ff */
[----:B--23--:R-:W-:Y:S06]  /*7e20*/  @!P0 BRA `(.L_x_165) ;  /* 0x0000000000a48947 */ /* 0x00cfec0003800000 */
[----:B------:R-:W-:Y:S01]  /*7e30*/  IMAD.HI.U32 R21, R102, R39, RZ ;  /* 0x0000002766157227 */ /* 0x000fe200078e00ff */
[----:B------:R-:W-:Y:S02]  /*7e40*/  ISETP.NE.AND P0, PT, R38, 0x1, PT ;  /* 0x000000012600780c */ /* 0x000fe40003f05270 */
[----:B------:R-:W-:Y:S01]  /*7e50*/  ISETP.NE.AND P2, PT, R40, 0x1, PT ;  /* 0x000000012800780c */ /* 0x000fe20003f45270 */
[----:B------:R-:W-:Y:S01]  /*7e60*/  IMAD.HI.U32 R20, R101, R90, RZ ;  /* 0x0000005a65147227 */ /* 0x000fe200078e00ff */
[----:B------:R-:W-:Y:S02]  /*7e70*/  SHF.R.U32.HI R21, RZ, R100, R21 ;  /* 0x00000064ff157219 */ /* 0x000fe40000011615 */
[----:B------:R-:W-:Y:S01]  /*7e80*/  ISETP.NE.AND P3, PT, R42, 0x1, PT ;  /* 0x000000012a00780c */ /* 0x000fe20003f65270 */
[----:B------:R-:W-:Y:S01]  /*7e90*/  IMAD.HI.U32 R24, R45, R90, RZ ;  /* 0x0000005a2d187227 */ /* 0x000fe200078e00ff */
[----:B------:R-:W-:Y:S02]  /*7ea0*/  SHF.R.U32.HI R20, RZ, R91, R20 ;  /* 0x0000005bff147219 */ /* 0x000fe40000011614 */
[----:B------:R-:W-:Y:S01]  /*7eb0*/  SEL R3, R102, R21, !P0 ;  /* 0x0000001566037207 */ /* 0x000fe20004000000 */
[----:B------:R-:W-:Y:S01]  /*7ec0*/  IMAD.HI.U32 R21, R43, R39, RZ ;  /* 0x000000272b157227 */ /* 0x000fe200078e00ff */
[----:B------:R-:W-:Y:S02]  /*7ed0*/  SEL R7, R101, R20, !P3 ;  /* 0x0000001465077207 */ /* 0x000fe40005800000 */
[----:B------:R-:W-:Y:S01]  /*7ee0*/  SHF.R.U32.HI R24, RZ, R91, R24 ;  /* 0x0000005bff187219 */ /* 0x000fe20000011618 */
[-C--:B------:R-:W-:Y:S04]  /*7ef0*/  IMAD.HI.U32 R20, R3, R36.reuse, RZ ;  /* 0x0000002403147227 */ /* 0x080fe800078e00ff */
[----:B------:R-:W-:Y:S01]  /*7f00*/  IMAD.HI.U32 R22, R7, R36, RZ ;  /* 0x0000002407167227 */ /* 0x000fe200078e00ff */
[-C--:B------:R-:W-:Y:S02]  /*7f10*/  @P2 SHF.R.U32.HI R3, RZ, R37.reuse, R20 ;  /* 0x00000025ff032219 */ /* 0x080fe40000011614 */
[----:B------:R-:W-:Y:S02]  /*7f20*/  SHF.R.U32.HI R20, RZ, R100, R21 ;  /* 0x00000064ff147219 */ /* 0x000fe40000011615 */
[----:B------:R-:W-:Y:S01]  /*7f30*/  @P2 SHF.R.U32.HI R7, RZ, R37, R22 ;  /* 0x00000025ff072219 */ /* 0x000fe20000011616 */
[C---:B------:R-:W-:Y:S01]  /*7f40*/  IMAD R2, R40.reuse, R3, RZ ;  /* 0x0000000328027224 */ /* 0x040fe200078e02ff */
[----:B------:R-:W-:Y:S02]  /*7f50*/  SEL R5, R43, R20, !P0 ;  /* 0x000000142b057207 */ /* 0x000fe40004000000 */
[----:B------:R-:W-:Y:S01]  /*7f60*/  SEL R3, R45, R24, !P3 ;  /* 0x000000182d037207 */ /* 0x000fe20005800000 */
[----:B------:R-:W-:Y:S01]  /*7f70*/  IMAD R4, R40, R7, RZ ;  /* 0x0000000728047224 */ /* 0x000fe200078e02ff */
[C---:B------:R-:W-:Y:S01]  /*7f80*/  ISETP.GE.AND P0, PT, R5.reuse, R2, PT ;  /* 0x000000020500720c */ /* 0x040fe20003f06270 */
[----:B------:R-:W-:Y:S03]  /*7f90*/  IMAD.HI.U32 R6, R5, R36, RZ ;  /* 0x0000002405067227 */ /* 0x000fe600078e00ff */
[----:B------:R-:W-:Y:S01]  /*7fa0*/  ISETP.GE.OR P0, PT, R3, R4, P0 ;  /* 0x000000040300720c */ /* 0x000fe20000706670 */
[----:B------:R-:W-:Y:S01]  /*7fb0*/  IMAD.MOV R4, RZ, RZ, -R3 ;  /* 0x000000ffff047224 */ /* 0x000fe200078e0a03 */
[-C--:B------:R-:W-:Y:S03]  /*7fc0*/  SHF.R.U32.HI R6, RZ, R37.reuse, R6 ;  /* 0x00000025ff067219 */ /* 0x080fe60000011606 */
[----:B------:R-:W-:Y:S01]  /*7fd0*/  IMAD R45, R42, R4, R45 ;  /* 0x000000042a2d7224 */ /* 0x000fe200078e022d */
[----:B------:R-:W-:Y:S05]  /*7fe0*/  SEL R15, R5, R6, !P2 ;  /* 0x00000006050f7207 */ /* 0x000fea0005000000 */
[----:B------:R-:W-:Y:S02]  /*7ff0*/  IMAD.MOV R6, RZ, RZ, -R15 ;  /* 0x000000ffff067224 */ /* 0x000fe400078e0a0f */
[C---:B------:R-:W-:Y:S04]  /*8000*/  @!P0 IMAD.HI.U32 R2, R3.reuse, R36, RZ ;  /* 0x0000002403028227 */ /* 0x040fe800078e00ff */
[----:B------:R-:W-:Y:S01]  /*8010*/  IMAD R6, R40, R6, R5 ;  /* 0x0000000628067224 */ /* 0x000fe200078e0205 */
[----:B------:R-:W-:Y:S04]  /*8020*/  @!P0 SHF.R.U32.HI R2, RZ, R37, R2 ;  /* 0x00000025ff028219 */ /* 0x000fe80000011602 */
[----:B------:R-:W-:Y:S02]  /*8030*/  @!P0 SEL R0, R3, R2, !P2 ;  /* 0x0000000203008207 */ /* 0x000fe40005000000 */
[----:B------:R-:W-:Y:S02]  /*8040*/  IADD3 R2, PT, PT, -R5, RZ, RZ ;  /* 0x000000ff05027210 */ /* 0x000fe40007ffe1ff */
[----:B------:R-:W-:Y:S01]  /*8050*/  @!P0 IADD3 R8, PT, PT, R15, -R0, RZ ;  /* 0x800000000f088210 */ /* 0x000fe20007ffe0ff */
[----:B------:R-:W-:Y:S02]  /*8060*/  @!P0 IMAD R0, R7, R6, R0 ;  /* 0x0000000607008224 */ /* 0x000fe400078e0200 */
[----:B------:R-:W-:Y:S02]  /*8070*/  IMAD R43, R38, R2, R43 ;  /* 0x00000002262b7224 */ /* 0x000fe400078e022b */
[----:B------:R-:W-:Y:S02]  /*8080*/  @!P0 IMAD R5, R8, R40, R3 ;  /* 0x0000002808058224 */ /* 0x000fe400078e0203 */
[----:B------:R-:W-:Y:S04]  /*8090*/  @!P0 IMAD.MOV.U32 R3, RZ, RZ, R0 ;  /* 0x000000ffff038224 */ /* 0x000fe800078e0000 */
[----:B------:R-:W-:Y:S02]  /*80a0*/  IMAD R45, R3, R42, R45 ;  /* 0x0000002a032d7224 */ /* 0x000fe400078e022d */
[----:B------:R-:W-:Y:S07]  /*80b0*/  IMAD R43, R5, R38, R43 ;  /* 0x00000026052b7224 */ /* 0x000fee00078e022b */
.L_x_165:
[----:B------:R-:W-:Y:S01]  /*80c0*/  @!P1 IMAD.HI.U32 R0, R45, R12, RZ ;  /* 0x0000000c2d009227 */ /* 0x000fe200078e00ff */
[----:B-1----:R-:W-:Y:S01]  /*80d0*/  @!P1 ISETP.NE.AND P0, PT, R10, 0x1, PT ;  /* 0x000000010a00980c */ /* 0x002fe20003f05270 */
[----:B------:R-:W-:Y:S01]  /*80e0*/  ULOP3.LUT UP0, URZ, UR42, 0x1b0, URZ, 0xc0, !UPT ;  /* 0x000001b02aff7892 */ /* 0x000fe2000f80c0ff */
[----:B------:R-:W-:Y:S01]  /*80f0*/  @!P1 ISETP.NE.AND P2, PT, R9, 0x1, PT ;  /* 0x000000010900980c */ /* 0x000fe20003f45270 */
[----:B------:R-:W-:Y:S01]  /*8100*/  @!P1 IMAD.HI.U32 R3, R43, R11, RZ ;  /* 0x0000000b2b039227 */ /* 0x000fe200078e00ff */
[----:B------:R-:W-:Y:S02]  /*8110*/  @!P1 SHF.R.U32.HI R0, RZ, R13, R0 ;  /* 0x0000000dff009219 */ /* 0x000fe40000011600 */
[----:B------:R-:W-:Y:S01]  /*8120*/  @P4 SHF.R.U32.HI R107, RZ, 0x10, R17 ;  /* 0x00000010ff6b4819 */ /* 0x000fe20000011611 */
[----:B------:R-:W-:Y:S01]  /*8130*/  VIADD R114, R114, 0x1 ;  /* 0x0000000172727836 */ /* 0x000fe20000000000 */
[----:B------:R-:W-:Y:S02]  /*8140*/  @!P1 SHF.R.U32.HI R2, RZ, R14, R3 ;  /* 0x0000000eff029219 */ /* 0x000fe40000011603 */
[----:B------:R-:W-:Y:S02]  /*8150*/  @!P1 SEL R3, R45, R0, !P2 ;  /* 0x000000002d039207 */ /* 0x000fe40005000000 */
[----:B------:R-:W-:Y:S05]  /*8160*/  @!P1 SEL R2, R43, R2, !P0 ;  /* 0x000000022b029207 */ /* 0x000fea0004000000 */
[----:B------:R-:W-:Y:S02]  /*8170*/  @!P1 IMAD.IADD R0, R2, 0x1, -R3 ;  /* 0x0000000102009824 */ /* 0x000fe400078e0a03 */
[----:B------:R-:W-:Y:S02]  /*8180*/  @!P1 IMAD.IADD R2, R3, 0x1, -R2 ;  /* 0x0000000103029824 */ /* 0x000fe400078e0a02 */
[----:B------:R-:W-:Y:S02]  /*8190*/  @!P1 IMAD R45, R0, R9, R45 ;  /* 0x00000009002d9224 */ /* 0x000fe400078e022d */
[----:B------:R-:W-:Y:S01]  /*81a0*/  @!P1 IMAD R43, R2, R10, R43 ;  /* 0x0000000a022b9224 */ /* 0x000fe200078e022b */
[----:B------:R-:W-:Y:S06]  /*81b0*/  BRA.U !UP0, `(.L_x_166) ;  /* 0x0000000108407547 */ /* 0x000fec000b800000 */
[----:B------:R-:W1:Y:S01]  /*81c0*/  LDCU.64 UR8, c[0x4][0x80] ;  /* 0x01001000ff0877ac */ /* 0x000e620008000a00 */
[----:B------:R-:W-:Y:S01]  /*81d0*/  MOV R3, 0x0 ;  /* 0x0000000000037802 */ /* 0x000fe20000000f00 */
[----:B------:R-:W-:Y:S02]  /*81e0*/  HFMA2 R12, -RZ, RZ, 0, 5.9604644775390625e-08 ;  /* 0x00000001ff0c7431 */ /* 0x000fe400000001ff */
[----:B------:R-:W-:Y:S02]  /*81f0*/  IMAD.MOV.U32 R8, RZ, RZ, 0x70 ;  /* 0x00000070ff087424 */ /* 0x000fe400078e00ff */
[----:B------:R-:W-:Y:S01]  /*8200*/  IMAD.MOV.U32 R13, RZ, RZ, RZ ;  /* 0x000000ffff0d7224 */ /* 0x000fe200078e00ff */
[----:B------:R-:W2:Y:S01]  /*8210*/  LDCU.64 UR6, c[0x4][0x88] ;  /* 0x01001100ff0677ac */ /* 0x000ea20008000a00 */
[----:B------:R-:W3:Y:S01]  /*8220*/  LDC.64 R2, c[0x4][R3] ;  /* 0x0100000003027b82 */ /* 0x000ee20000000a00 */
[----:B------:R-:W4:Y:S01]  /*8230*/  LDCU.64 UR4, c[0x4][0x8] ;  /* 0x01000100ff0477ac */ /* 0x000f220008000a00 */
[----:B-1----:R-:W-:Y:S01]  /*8240*/  MOV R5, UR9 ;  /* 0x0000000900057c02 */ /* 0x002fe20008000f00 */
[----:B------:R-:W-:Y:S01]  /*8250*/  IMAD.U32 R4, RZ, RZ, UR8 ;  /* 0x00000008ff047e24 */ /* 0x000fe2000f8e00ff */
[----:B--2---:R-:W-:Y:S01]  /*8260*/  MOV R7, UR7 ;  /* 0x0000000700077c02 */ /* 0x004fe20008000f00 */
[----:B------:R-:W-:Y:S01]  /*8270*/  IMAD.U32 R6, RZ, RZ, UR6 ;  /* 0x00000006ff067e24 */ /* 0x000fe2000f8e00ff */
[----:B----4-:R-:W-:Y:S01]  /*8280*/  MOV R11, UR5 ;  /* 0x00000005000b7c02 */ /* 0x010fe20008000f00 */
[----:B------:R-:W-:Y:S02]  /*8290*/  IMAD.U32 R10, RZ, RZ, UR4 ;  /* 0x00000004ff0a7e24 */ /* 0x000fe4000f8e00ff */
[----:B------:R-:W-:Y:S07]  /*82a0*/  LEPC R20, `(.L_x_166) ;  /* 0x000000001014794e */ /* 0x000fee0000000000 */
[----:B---3-5:R-:W-:Y:S05]  /*82b0*/  CALL.ABS.NOINC R2 ;  /* 0x0000000002007343 */ /* 0x028fea0003c00000 */
.L_x_166:
[----:B------:R-:W-:Y:S01]  /*82c0*/  LOP3.LUT P0, RZ, R111, 0x1b0, RZ, 0xc0, !PT ;  /* 0x000001b06fff7812 */ /* 0x000fe2000780c0ff */
[----:B------:R-:W-:Y:S11]  /*82d0*/  BSSY.RECONVERGENT B6, `(.L_x_167) ;  /* 0x0000013000067945 */ /* 0x000ff60003800200 */
[----:B------:R-:W-:Y:S01]  /*82e0*/  @!UPT UIADD3 URZ, UPT, UPT, URZ, URZ, URZ ;  /* 0x000000fffffff290 */ /* 0x000fe2000fffe0ff */
[----:B------:R-:W-:Y:S05]  /*82f0*/  @!P0 BRA `(.L_x_168) ;  /* 0x0000000000408947 */ /* 0x000fea0003800000 */
        /* <DEDUP_REMOVED lines=16> */
.L_x_168:
[----:B------:R-:W-:Y:S05]  /*8400*/  BSYNC.RECONVERGENT B6 ;  /* 0x0000000000067941 */ /* 0x000fea0003800200 */
.L_x_167:
[----:B------:R-:W-:Y:S01]  /*8410*/  ISETP.NE.U32.AND P3, PT, R88, RZ, PT ;  /* 0x000000ff5800720c */ /* 0x000fe20003f65070 */
[----:B------:R-:W-:Y:S01]  /*8420*/  UISETP.NE.AND UP1, UPT, UR44, URZ, UPT ;  /* 0x000000ff2c00728c */ /* 0x000fe2000bf25270 */
[----:B------:R-:W-:Y:S02]  /*8430*/  ISETP.NE.U32.AND P4, PT, R84, RZ, PT ;  /* 0x000000ff5400720c */ /* 0x000fe40003f85070 */
[----:B------:R-:W-:Y:S02]  /*8440*/  ISETP.NE.AND.EX P3, PT, R89, RZ, PT, P3 ;  /* 0x000000ff5900720c */ /* 0x000fe40003f65330 */
[----:B------:R-:W-:Y:S02]  /*8450*/  PLOP3.LUT P1, PT, PT, PT, PT, 0x8, 0x80 ;  /* 0x000000000080781c */ /* 0x000fe40003f2e170 */
[----:B------:R-:W-:Y:S02]  /*8460*/  PLOP3.LUT P0, PT, PT, PT, UP1, 0x80, 0x8 ;  /* 0x000000000008781c */ /* 0x000fe40003f0f018 */
[----:B------:R-:W-:Y:S02]  /*8470*/  ISETP.NE.AND.EX P4, PT, R85, RZ, PT, P4 ;  /* 0x000000ff5500720c */ /* 0x000fe40003f85340 */
[----:B------:R-:W1:Y:S09]  /*8480*/  @UP1 LDCU.64 UR4, c[0x0][0x888] ;  /* 0x00011100ff0417ac */ /* 0x000e720008000a00 */
[----:B------:R-:W-:Y:S01]  /*8490*/  @P0 PLOP3.LUT P1, PT, P3, PT, PT, 0x80, 0x8 ;  /* 0x000000000008081c */ /* 0x000fe20001f2f070 */
[----:B-1----:R-:W-:Y:S04]  /*84a0*/  @UP1 UISETP.NE.U32.AND UP0, UPT, UR4, URZ, UPT ;  /* 0x000000ff0400128c */ /* 0x002fe8000bf05070 */
[----:B------:R-:W-:Y:S04]  /*84b0*/  @UP1 UISETP.NE.AND.EX UP0, UPT, UR5, URZ, UPT, UP0 ;  /* 0x000000ff0500128c */ /* 0x000fe8000bf05300 */
[----:B------:R-:W-:Y:S01]  /*84c0*/  @UP1 USEL UR4, URZ, 0xffffffff, UP0 ;  /* 0xffffffffff041887 */ /* 0x000fe20008000000 */
[----:B------:R-:W-:Y:S11]  /*84d0*/  @!P3 BRA `(.L_x_169) ;  /* 0x00000000002cb947 */ /* 0x000ff60003800000 */
[----:B------:R-:W-:Y:S01]  /*84e0*/  ISETP.NE.U32.AND P2, PT, R86, RZ, PT ;  /* 0x000000ff5600720c */ /* 0x000fe20003f45070 */
[----:B------:R-:W-:Y:S03]  /*84f0*/  IMAD.MOV.U32 R95, RZ, RZ, 0x1 ;  /* 0x00000001ff5f7424 */ /* 0x000fe600078e00ff */
[----:B------:R-:W-:Y:S11]  /*8500*/  ISETP.NE.AND.EX P2, PT, R87, RZ, PT, P2 ;  /* 0x000000ff5700720c */ /* 0x000ff60003f45320 */
[----:B------:R-:W-:Y:S02]  /*8510*/  @!UPT UIADD3 URZ, UPT, UPT, URZ, URZ, URZ ;  /* 0x000000fffffff290 */ /* 0x000fe4000fffe0ff */
[----:B------:R-:W1:Y:S01]  /*8520*/  @P2 LDC.64 R2, c[0x0][0x888] ;  /* 0x00022200ff022b82 */ /* 0x000e620000000a00 */
[----:B------:R-:W-:Y:S04]  /*8530*/  @P2 IMAD R0, R88, UR36, RZ ;  /* 0x0000002458002c24 */ /* 0x000fe8000f8e02ff */
[----:B-1----:R-:W-:Y:S04]  /*8540*/  @P2 IMAD.WIDE R2, R0, 0x4, R2 ;  /* 0x0000000400022825 */ /* 0x002fe800078e0202 */
[----:B------:R-:W-:Y:S01]  /*8550*/  HFMA2 R0, -RZ, RZ, 0, 5.9604644775390625e-08 ;  /* 0x00000001ff007431 */ /* 0x000fe200000001ff */
[----:B-----5:R1:W5:Y:S04]  /*8560*/  @P2 LDG.E R49, desc[UR40][R2.64] ;  /* 0x0000002802312981 */ /* 0x020368000c1e1900 */
[----:B------:R-:W-:Y:S01]  /*8570*/  @!P2 PRMT R95, R0, 0x7610, R95 ;  /* 0x00007610005fa816 */ /* 0x000fe2000000005f */
[----:B-1----:R-:W2:Y:S06]  /*8580*/  @!P2 LDC R49, c[0x0][0x880] ;  /* 0x00022000ff31ab82 */ /* 0x002eac0000000800 */
.L_x_169:
[----:B------:R-:W-:Y:S05]  /*8590*/  @!P4 BRA `(.L_x_170) ;  /* 0x000000000020c947 */ /* 0x000fea0003800000 */
[----:B------:R-:W-:Y:S04]  /*85a0*/  ISETP.NE.U32.AND P2, PT, R82, RZ, PT ;  /* 0x000000ff5200720c */ /* 0x000fe80003f45070 */
[----:B------:R-:W-:Y:S11]  /*85b0*/  ISETP.NE.AND.EX P2, PT, R83, RZ, PT, P2 ;  /* 0x000000ff5300720c */ /* 0x000ff60003f45320 */
[----:B------:R-:W-:Y:S02]  /*85c0*/  @!UPT UIADD3 URZ, UPT, UPT, URZ, URZ, URZ ;  /* 0x000000fffffff290 */ /* 0x000fe4000fffe0ff */
[----:B------:R-:W1:Y:S01]  /*85d0*/  @P2 LDC.64 R2, c[0x0][0x8a8] ;  /* 0x00022a00ff022b82 */ /* 0x000e620000000a00 */
[----:B------:R-:W-:Y:S04]  /*85e0*/  @P2 IMAD R0, R84, UR36, RZ ;  /* 0x0000002454002c24 */ /* 0x000fe8000f8e02ff */
[----:B-1----:R-:W-:Y:S05]  /*85f0*/  @P2 IMAD.WIDE R2, R0, 0x4, R2 ;  /* 0x0000000400022825 */ /* 0x002fea00078e0202 */
[----:B-----5:R1:W5:Y:S02]  /*8600*/  @P2 LDG.E R46, desc[UR40][R2.64] ;  /* 0x00000028022e2981 */ /* 0x020364000c1e1900 */
[----:B-1----:R-:W3:Y:S02]  /*8610*/  @!P2 LDC R46, c[0x0][0x8a0] ;  /* 0x00022800ff2eab82 */ /* 0x002ee40000000800 */
.L_x_170:
[----:B--2--5:R-:W-:Y:S01]  /*8620*/  @P0 FSETP.NEU.AND P4, PT, R49, RZ, PT ;  /* 0x000000ff3100020b */ /* 0x024fe20003f8d000 */
[----:B------:R-:W-:Y:S01]  /*8630*/  IMAD.U32 R0, RZ, RZ, UR4 ;  /* 0x00000004ff007e24 */ /* 0x000fe2000f8e00ff */
[----:B------:R-:W-:Y:S01]  /*8640*/  @P0 LOP3.LUT P2, RZ, R95, 0xff, RZ, 0xc0, !PT ;  /* 0x000000ff5fff0812 */ /* 0x000fe2000784c0ff */
[----:B------:R-:W-:Y:S01]  /*8650*/  BSSY B1, `(.L_x_171) ;  /* 0x0000034000017945 */ /* 0x000fe20003800000 */
[----:B------:R-:W-:Y:S01]  /*8660*/  @P0 SEL R3, RZ, 0xffffffff, P4 ;  /* 0xffffffffff030807 */ /* 0x000fe20002000000 */
[C---:B------:R-:W-:Y:S01]  /*8670*/  IMAD R32, R44.reuse, 0x20, R47 ;  /* 0x000000202c207824 */ /* 0x040fe200078e022f */
[----:B------:R-:W-:Y:S02]  /*8680*/  LEA R113, R44, UR43, 0x3 ;  /* 0x0000002b2c717c11 */ /* 0x000fe4000f8e18ff */
[----:B------:R-:W-:Y:S02]  /*8690*/  CS2R R54, SRZ ;  /* 0x0000000000367805 */ /* 0x000fe4000001ff00 */
[----:B------:R-:W-:Y:S02]  /*86a0*/  @P1 SEL R3, R0, R3, !P2 ;  /* 0x0000000300031207 */ /* 0x000fe40005000000 */
[----:B------:R-:W-:Y:S02]  /*86b0*/  CS2R R52, SRZ ;  /* 0x0000000000347805 */ /* 0x000fe4000001ff00 */
[----:B------:R-:W-:Y:S02]  /*86c0*/  SHF.L.U32 R2, R110, 0x1f, RZ ;  /* 0x0000001f6e027819 */ /* 0x000fe400000006ff */
[----:B------:R-:W-:Y:S02]  /*86d0*/  CS2R R58, SRZ ;  /* 0x00000000003a7805 */ /* 0x000fe4000001ff00 */
[----:B------:R-:W-:Y:S02]  /*86e0*/  @P0 LOP3.LUT R3, R3, 0x1, RZ, 0xc0, !PT ;  /* 0x0000000103030812 */ /* 0x000fe400078ec0ff */
[----:B------:R-:W-:Y:S02]  /*86f0*/  CS2R R56, SRZ ;  /* 0x0000000000387805 */ /* 0x000fe4000001ff00 */
[----:B------:R-:W-:Y:S02]  /*8700*/  PLOP3.LUT P5, PT, PT, PT, PT, 0x8, 0x80 ;  /* 0x000000000080781c */ /* 0x000fe40003fae170 */
[----:B------:R-:W-:Y:S11]  /*8710*/  ISETP.NE.U32.OR P1, PT, R3, 0x1, !P0 ;  /* 0x000000010300780c */ /* 0x000ff60004725470 */
[----:B------:R-:W-:Y:S02]  /*8720*/  @!UPT UIADD3 URZ, UPT, UPT, URZ, URZ, URZ ;  /* 0x000000fffffff290 */ /* 0x000fe4000fffe0ff */
[----:B------:R-:W-:Y:S04]  /*8730*/  @P1 SHF.L.U32 R4, R108, 0x1f, RZ ;  /* 0x0000001f6c041819 */ /* 0x000fe800000006ff */
[----:B------:R-:W1:Y:S01]  /*8740*/  @P1 SYNCS.PHASECHK.TRANS64.TRYWAIT P0, [UR43+0x480], R4 ;  /* 0x00048004ff0015a7 */ /* 0x000e62000800112b */
[----:B------:R2:W4:Y:S01]  /*8750*/  SYNCS.PHASECHK.TRANS64.TRYWAIT P4, [R113+URZ+0x4c0], R2 ;  /* 0x0004c002710075a7 */ /* 0x00052200080811ff */
[----:B-1----:R-:W-:Y:S01]  /*8760*/  @P1 PLOP3.LUT P5, PT, P0, PT, PT, 0x8, 0x80 ;  /* 0x000000000080181c */ /* 0x002fe200007ae170 */
[----:B------:R-:W-:Y:S01]  /*8770*/  @!UPT UIADD3 URZ, UPT, UPT, URZ, URZ, URZ ;  /* 0x000000fffffff290 */ /* 0x000fe2000fffe0ff */
[----:B--2-4-:R-:W-:Y:S11]  /*8780*/  @!P1 BRA `(.L_x_172) ;  /* 0x0000000000809947 */ /* 0x014ff60003800000 */
[----:B------:R-:W-:Y:S01]  /*8790*/  ISETP.NE.U32.AND P0, PT, RZ, UR38, PT ;  /* 0x00000026ff007c0c */ /* 0x000fe2000bf05070 */
[----:B------:R-:W-:Y:S01]  /*87a0*/  BSSY B0, `(.L_x_173) ;  /* 0x0000012000007945 */ /* 0x000fe20003800000 */
[----:B------:R-:W-:Y:S02]  /*87b0*/  FSETP.NEU.AND P2, PT, R49, RZ, PT ;  /* 0x000000ff3100720b */ /* 0x000fe40003f4d000 */
[----:B------:R-:W-:Y:S02]  /*87c0*/  CS2R R58, SRZ ;  /* 0x00000000003a7805 */ /* 0x000fe4000001ff00 */
[----:B------:R-:W-:Y:S02]  /*87d0*/  ISETP.NE.AND.EX P0, PT, RZ, UR39, PT, P0 ;  /* 0x00000027ff007c0c */ /* 0x000fe4000bf05300 */
[----:B------:R-:W-:Y:S02]  /*87e0*/  CS2R R56, SRZ ;  /* 0x0000000000387805 */ /* 0x000fe4000001ff00 */
[----:B------:R-:W-:Y:S02]  /*87f0*/  LOP3.LUT P1, RZ, R95, 0xff, RZ, 0xc0, !PT ;  /* 0x000000ff5fff7812 */ /* 0x000fe4000782c0ff */
[----:B------:R-:W-:Y:S02]  /*8800*/  CS2R R54, SRZ ;  /* 0x0000000000367805 */ /* 0x000fe4000001ff00 */
[----:B------:R-:W-:Y:S02]  /*8810*/  SEL R0, RZ, 0xffffffff, P2 ;  /* 0xffffffffff007807 */ /* 0x000fe40001000000 */
[----:B------:R-:W-:Y:S02]  /*8820*/  CS2R R52, SRZ ;  /* 0x0000000000347805 */ /* 0x000fe4000001ff00 */
[----:B------:R-:W-:Y:S04]  /*8830*/  SEL R3, RZ, 0xffffffff, P0 ;  /* 0xffffffffff037807 */ /* 0x000fe80000000000 */
[----:B------:R-:W-:Y:S04]  /*8840*/  @P3 SEL R0, R3, R0, !P1 ;  /* 0x0000000003003207 */ /* 0x000fe80004800000 */
[----:B------:R-:W-:Y:S04]  /*8850*/  LOP3.LUT R0, R0, 0x1, RZ, 0xc0, !PT ;  /* 0x0000000100007812 */ /* 0x000fe800078ec0ff */
[----:B------:R-:W-:Y:S01]  /*8860*/  ISETP.NE.U32.AND P0, PT, R0, 0x1, PT ;  /* 0x000000010000780c */ /* 0x000fe20003f05070 */
[----:B------:R-:W-:Y:S01]  /*8870*/  @!UPT UIADD3 URZ, UPT, UPT, URZ, URZ, URZ ;  /* 0x000000fffffff290 */ /* 0x000fe2000fffe0ff */
[----:B------:R-:W-:Y:S11]  /*8880*/  @!P5 BRA `(.L_x_174) ;  /* 0x00000000000cd947 */ /* 0x000ff60003800000 */
[----:B------:R-:W-:Y:S04]  /*8890*/  SHF.L.U32 R3, R108, 0x1f, RZ ;  /* 0x0000001f6c037819 */ /* 0x000fe800000006ff */
[----:B------:R-:W1:Y:S02]  /*88a0*/  SYNCS.PHASECHK.TRANS64.TRYWAIT P1, [UR43+0x480], R3 ;  /* 0x00048003ff0075a7 */ /* 0x000e64000802112b */
[----:B-1----:R-:W-:Y:S05]  /*88b0*/  @!P1 BRA `(.L_x_175) ;  /* 0x0000002c00fc9947 */ /* 0x002fea0003800000 */
.L_x_174:
[----:B------:R-:W-:Y:S05]  /*88c0*/  BSYNC B0 ;  /* 0x0000000000007941 */ /* 0x000fea0003800000 */
.L_x_173:
[----:B------:R2:W4:Y:S01]  /*88d0*/  @P0 LDS.128 R56, [R105+UR43+0x600] ;  /* 0x0006002b69380984 */ /* 0x0005220008000c00 */
[----:B------:R-:W-:Y:S01]  /*88e0*/  UIADD3 UR4, UPT, UPT, UR43, 0x488, URZ ;  /* 0x000004882b047890 */ /* 0x000fe2000fffe0ff */
[----:B------:R-:W-:Y:S02]  /*88f0*/  LOP3.LUT R108, R108, 0x1, RZ, 0x3c, !PT ;  /* 0x000000016c6c7812 */ /* 0x000fe400078e3cff */
[----:B------:R2:W1:Y:S01]  /*8900*/  @P0 LDS.128 R52, [R104+0x10] ;  /* 0x0000100068340984 */ /* 0x0004620000000c00 */
[----:B------:R-:W-:Y:S01]  /*8910*/  UPRMT UR4, UR37, 0x654, UR4 ;  /* 0x0000065425047896 */ /* 0x000fe20008000004 */
[----:B------:R-:W-:Y:S01]  /*8920*/  @!PT LDS RZ, [RZ] ;  /* 0x00000000fffff984 */ /* 0x000fe20000000800 */
[----:B------:R-:W-:Y:S01]  /*8930*/  @!PT LDS RZ, [RZ] ;  /* 0x00000000fffff984 */ /* 0x000fe20000000800 */
[----:B------:R-:W-:Y:S01]  /*8940*/  @!PT LDS RZ, [RZ] ;  /* 0x00000000fffff984 */ /* 0x000fe20000000800 */
[----:B------:R-:W-:Y:S01]  /*8950*/  @!PT LDS RZ, [RZ] ;  /* 0x00000000fffff984 */ /* 0x000fe20000000800 */
[----:B------:R5:W-:Y:S06]  /*8960*/  MEMBAR.ALL.CTA ;  /* 0x0000000000007992 */ /* 0x000bec0000008000 */
[----:B-----5:R-:W5:Y:S02]  /*8970*/  FENCE.VIEW.ASYNC.S ;  /* 0x00000000000073c6 */ /* 0x020f640000000000 */
[----:B-----5:R-:W-:Y:S03]  /*8980*/  SYNCS.ARRIVE.TRANS64.RED.A1T0 RZ, [UR4], RZ ;  /* 0x000000ffffff79a7 */ /* 0x020fe60008100404 */
.L_x_172:
[----:B------:R-:W-:Y:S05]  /*8990*/  BSYNC B1 ;  /* 0x0000000000017941 */ /* 0x000fea0003800000 */
.L_x_171:
[----:B-1----:R-:W-:Y:S04]  /*89a0*/  SHF.R.U32.HI R3, RZ, 0x15, R32 ;  /* 0x00000015ff037819 */ /* 0x002fe80000011620 */
[----:B------:R-:W-:Y:S01]  /*89b0*/  LOP3.LUT P0, RZ, R3, 0x3, R106, 0x48, !PT ;  /* 0x0000000303ff7812 */ /* 0x000fe2000780486a */
[----:B------:R-:W-:Y:S01]  /*89c0*/  @!UPT UIADD3 URZ, UPT, UPT, URZ, URZ, URZ ;  /* 0x000000fffffff290 */ /* 0x000fe2000fffe0ff */
[----:B------:R-:W-:Y:S11]  /*89d0*/  @P4 BRA `(.L_x_176) ;  /* 0x0000000000084947 */ /* 0x000ff60003800000 */
[----:B------:R-:W1:Y:S02]  /*89e0*/  SYNCS.PHASECHK.TRANS64.TRYWAIT P1, [R113+URZ+0x4c0], R2 ;  /* 0x0004c002710075a7 */ /* 0x000e6400080211ff */
[----:B-1----:R-:W-:Y:S05]  /*89f0*/  @!P1 BRA `(.L_x_177) ;  /* 0x0000002c00c49947 */ /* 0x002fea0003800000 */
.L_x_176:
[----:B------:R-:W-:Y:S05]  /*8a00*/  @!P0 BRA `(.L_x_178) ;  /* 0x0000000000408947 */ /* 0x000fea0003800000 */
[----:B------:R-:W1:Y:S01]  /*8a10*/  LDCU.64 UR8, c[0x4][0x70] ;  /* 0x01000e00ff0877ac */ /* 0x000e620008000a00 */
[----:B------:R-:W-:Y:S01]  /*8a20*/  MOV R3, 0x0 ;  /* 0x0000000000037802 */ /* 0x000fe20000000f00 */
[----:B------:R-:W-:Y:S02]  /*8a30*/  HFMA2 R12, -RZ, RZ, 0, 5.9604644775390625e-08 ;  /* 0x00000001ff0c7431 */ /* 0x000fe400000001ff */
[----:B------:R-:W-:Y:S02]  /*8a40*/  IMAD.MOV.U32 R8, RZ, RZ, 0x192 ;  /* 0x00000192ff087424 */ /* 0x000fe400078e00ff */
[----:B------:R-:W-:Y:S01]  /*8a50*/  IMAD.MOV.U32 R13, RZ, RZ, RZ ;  /* 0x000000ffff0d7224 */ /* 0x000fe200078e00ff */
[----:B------:R-:W5:Y:S01]  /*8a60*/  LDCU.64 UR6, c[0x4][0x78] ;  /* 0x01000f00ff0677ac */ /* 0x000f620008000a00 */
[----:B------:R-:W2:Y:S01]  /*8a70*/  LDC.64 R2, c[0x4][R3] ;  /* 0x0100000003027b82 */ /* 0x000ea20000000a00 */
[----:B------:R-:W3:Y:S01]  /*8a80*/  LDCU.64 UR4, c[0x4][0x10] ;  /* 0x01000200ff0477ac */ /* 0x000ee20008000a00 */
[----:B-1----:R-:W-:Y:S01]  /*8a90*/  MOV R5, UR9 ;  /* 0x0000000900057c02 */ /* 0x002fe20008000f00 */
[----:B------:R-:W-:Y:S01]  /*8aa0*/  IMAD.U32 R4, RZ, RZ, UR8 ;  /* 0x00000008ff047e24 */ /* 0x000fe2000f8e00ff */
[----:B-----5:R-:W-:Y:S01]  /*8ab0*/  MOV R7, UR7 ;  /* 0x0000000700077c02 */ /* 0x020fe20008000f00 */
[----:B------:R-:W-:Y:S01]  /*8ac0*/  IMAD.U32 R6, RZ, RZ, UR6 ;  /* 0x00000006ff067e24 */ /* 0x000fe2000f8e00ff */
[----:B---3--:R-:W-:Y:S01]  /*8ad0*/  MOV R11, UR5 ;  /* 0x00000005000b7c02 */ /* 0x008fe20008000f00 */
[----:B------:R-:W-:Y:S02]  /*8ae0*/  IMAD.U32 R10, RZ, RZ, UR4 ;  /* 0x00000004ff0a7e24 */ /* 0x000fe4000f8e00ff */
[----:B------:R-:W-:Y:S07]  /*8af0*/  LEPC R20, `(.L_x_178) ;  /* 0x000000001014794e */ /* 0x000fee0000000000 */
[----:B--2-4-:R-:W-:Y:S05]  /*8b00*/  CALL.ABS.NOINC R2 ;  /* 0x0000000002007343 */ /* 0x014fea0003c00000 */
.L_x_178:
[----:B------:R-:W-:Y:S01]  /*8b10*/  LOP3.LUT P0, RZ, R103, 0x60, RZ, 0xc0, !PT ;  /* 0x0000006067ff7812 */ /* 0x000fe2000780c0ff */
[----:B------:R-:W-:Y:S05]  /*8b20*/  WARPSYNC.ALL ;  /* 0x0000000000007948 */ /* 0x000fea0003800000 */
[----:B------:R-:W-:Y:S01]  /*8b30*/  R2UR UR4, R32 ;  /* 0x00000000200472ca */ /* 0x000fe200000e0000 */
[----:B------:R-:W-:Y:S01]  /*8b40*/  BSSY.RECONVERGENT B0, `(.L_x_179) ;  /* 0x000009e000007945 */ /* 0x000fe20003800200 */
[-C--:B----4-:R-:W-:Y:S02]  /*8b50*/  F2FP.F16.E4M3.UNPACK_B R50, R56.reuse ;  /* 0x00000038ff32723e */ /* 0x090fe400020006ff */
[----:B------:R-:W-:Y:S02]  /*8b60*/  F2FP.F16.E4M3.UNPACK_B R63, R56.H1 ;  /* 0x00000038ff3f723e */ /* 0x000fe400030006ff */
[-C--:B------:R-:W-:Y:S01]  /*8b70*/  F2FP.F16.E4M3.UNPACK_B R56, R57.reuse ;  /* 0x00000039ff38723e */ /* 0x080fe200020006ff */
[--C-:B------:R-:W-:Y:S01]  /*8b80*/  HADD2.F32 R48, -RZ, R50.reuse.H0_H0 ;  /* 0x20000032ff307230 */ /* 0x100fe20000004100 */
[----:B------:R-:W-:Y:S01]  /*8b90*/  F2FP.F16.E4M3.UNPACK_B R57, R57.H1 ;  /* 0x00000039ff39723e */ /* 0x000fe200030006ff */
[----:B------:R-:W-:Y:S01]  /*8ba0*/  HADD2.F32 R50, -RZ, R50.H1_H1 ;  /* 0x30000032ff327230 */ /* 0x000fe20000004100 */
[-C--:B------:R-:W-:Y:S01]  /*8bb0*/  F2FP.F16.E4M3.UNPACK_B R66, R52.reuse ;  /* 0x00000034ff42723e */ /* 0x080fe200020006ff */
[--C-:B------:R-:W-:Y:S01]  /*8bc0*/  HADD2.F32 R51, -RZ, R63.reuse.H0_H0 ;  /* 0x2000003fff337230 */ /* 0x100fe20000004100 */
[----:B------:R-:W-:Y:S01]  /*8bd0*/  F2FP.F16.E4M3.UNPACK_B R68, R52.H1 ;  /* 0x00000034ff44723e */ /* 0x000fe200030006ff */
[----:B------:R-:W1:Y:S01]  /*8be0*/  LDTM.x32 R4, tmem[UR4] ;  /* 0x00000004000479ee */ /* 0x000e6200082c0000 */
[----:B------:R-:W-:Y:S01]  /*8bf0*/  NOP ;  /* 0x0000000000007918 */ /* 0x000fe20000000000 */
[----:B------:R-:W-:Y:S01]  /*8c00*/  IADD3 R113, PT, PT, R113, 0x4e0, RZ ;  /* 0x000004e071717810 */ /* 0x000fe20007ffe0ff */
[--C-:B------:R-:W-:Y:S01]  /*8c10*/  HADD2.F32 R65, -RZ, R66.reuse.H0_H0 ;  /* 0x20000042ff417230 */ /* 0x100fe20000004100 */
[----:B------:R-:W-:Y:S01]  /*8c20*/  F2FP.F16.E4M3.UNPACK_B R61, R58 ;  /* 0x0000003aff3d723e */ /* 0x000fe200020006ff */
[----:B------:R-:W-:Y:S01]  /*8c30*/  HADD2.F32 R66, -RZ, R66.H1_H1 ;  /* 0x30000042ff427230 */ /* 0x000fe20000004100 */
[----:B------:R-:W-:Y:S01]  /*8c40*/  LOP3.LUT R113, R113, 0xfefffff8, RZ, 0xc0, !PT ;  /* 0xfefffff871717812 */ /* 0x000fe200078ec0ff */
[----:B------:R-:W-:Y:S01]  /*8c50*/  HADD2.F32 R52, -RZ, R63.H1_H1 ;  /* 0x3000003fff347230 */ /* 0x000fe20000004100 */
[-C--:B------:R-:W-:Y:S01]  /*8c60*/  F2FP.F16.E4M3.UNPACK_B R70, R53.reuse ;  /* 0x00000035ff46723e */ /* 0x080fe200020006ff */
[----:B------:R-:W-:Y:S01]  /*8c70*/  HADD2.F32 R67, -RZ, R68.H0_H0 ;  /* 0x20000044ff437230 */ /* 0x000fe20000004100 */
[----:B-1----:R1:W-:Y:S01]  /*8c80*/  SYNCS.ARRIVE.TRANS64.RED.A1T0 RZ, [R113+URZ], RZ ;  /* 0x000000ff71ff79a7 */ /* 0x0023e200081004ff */
[----:B------:R-:W-:Y:S01]  /*8c90*/  F2FP.F16.E4M3.UNPACK_B R72, R53.H1 ;  /* 0x00000035ff48723e */ /* 0x000fe200030006ff */
[----:B------:R-:W-:Y:S01]  /*8ca0*/  HADD2.F32 R53, -RZ, R56.H0_H0 ;  /* 0x20000038ff357230 */ /* 0x000fe20000004100 */
[-C--:B------:R-:W-:Y:S01]  /*8cb0*/  F2FP.F16.E4M3.UNPACK_B R74, R54.reuse ;  /* 0x00000036ff4a723e */ /* 0x080fe200020006ff */
[----:B------:R-:W-:Y:S01]  /*8cc0*/  HADD2.F32 R69, -RZ, R70.H0_H0 ;  /* 0x20000046ff457230 */ /* 0x000fe20000004100 */
[----:B------:R-:W-:Y:S01]  /*8cd0*/  F2FP.F16.E4M3.UNPACK_B R76, R54.H1 ;  /* 0x00000036ff4c723e */ /* 0x000fe200030006ff */
[----:B------:R-:W-:Y:S01]  /*8ce0*/  HADD2.F32 R54, -RZ, R56.H1_H1 ;  /* 0x30000038ff367230 */ /* 0x000fe20000004100 */
[----:B------:R-:W-:Y:S01]  /*8cf0*/  F2FP.F16.E4M3.UNPACK_B R60, R58.H1 ;  /* 0x0000003aff3c723e */ /* 0x000fe200030006ff */
[----:B------:R-:W-:Y:S01]  /*8d00*/  HADD2.F32 R58, -RZ, R61.H1_H1 ;  /* 0x3000003dff3a7230 */ /* 0x000fe20000004100 */
[----:B------:R-:W-:Y:S01]  /*8d10*/  F2FP.F16.E4M3.UNPACK_B R78, R55 ;  /* 0x00000037ff4e723e */ /* 0x000fe200020006ff */
[----:B------:R-:W-:Y:S01]  /*8d20*/  HADD2.F32 R71, -RZ, R70.H1_H1 ;  /* 0x30000046ff477230 */ /* 0x000fe20000004100 */
[----:B------:R-:W-:Y:S01]  /*8d30*/  F2FP.F16.E4M3.UNPACK_B R62, R59 ;  /* 0x0000003bff3e723e */ /* 0x000fe200020006ff */
[--C-:B------:R-:W-:Y:S01]  /*8d40*/  HADD2.F32 R73, -RZ, R74.reuse.H0_H0 ;  /* 0x2000004aff497230 */ /* 0x100fe20000004100 */
[----:B------:R-:W-:Y:S01]  /*8d50*/  F2FP.F16.E4M3.UNPACK_B R80, R55.H1 ;  /* 0x00000037ff50723e */ /* 0x000fe200030006ff */
[C---:B---3--:R-:W-:Y:S01]  /*8d60*/  FMUL R4, R46.reuse, R4 ;  /* 0x000000042e047220 */ /* 0x048fe20000400000 */
[C---:B------:R-:W-:Y:S01]  /*8d70*/  FMUL R5, R46.reuse, R5 ;  /* 0x000000052e057220 */ /* 0x040fe20000400000 */
[C---:B------:R-:W-:Y:S01]  /*8d80*/  FMUL R8, R46.reuse, R8 ;  /* 0x000000082e087220 */ /* 0x040fe20000400000 */
[C---:B------:R-:W-:Y:S01]  /*8d90*/  FMUL R9, R46.reuse, R9 ;  /* 0x000000092e097220 */ /* 0x040fe20000400000 */
[C---:B------:R-:W-:Y:S01]  /*8da0*/  FFMA R4, R49.reuse, R48, R4 ;  /* 0x0000003031047223 */ /* 0x040fe20000000004 */
[C---:B------:R-:W-:Y:S01]  /*8db0*/  FFMA R5, R49.reuse, R50, R5 ;  /* 0x0000003231057223 */ /* 0x040fe20000000005 */
[C---:B------:R-:W-:Y:S01]  /*8dc0*/  FMUL R12, R46.reuse, R12 ;  /* 0x0000000c2e0c7220 */ /* 0x040fe20000400000 */
[C---:B------:R-:W-:Y:S01]  /*8dd0*/  FMUL R13, R46.reuse, R13 ;  /* 0x0000000d2e0d7220 */ /* 0x040fe20000400000 */
[C---:B------:R-:W-:Y:S01]  /*8de0*/  FMUL R16, R46.reuse, R16 ;  /* 0x000000102e107220 */ /* 0x040fe20000400000 */
[C---:B------:R-:W-:Y:S01]  /*8df0*/  FMUL R17, R46.reuse, R17 ;  /* 0x000000112e117220 */ /* 0x040fe20000400000 */
[C---:B------:R-:W-:Y:S01]  /*8e00*/  FMUL R20, R46.reuse, R20 ;  /* 0x000000142e147220 */ /* 0x040fe20000400000 */
[C---:B------:R-:W-:Y:S01]  /*8e10*/  FMUL R21, R46.reuse, R21 ;  /* 0x000000152e157220 */ /* 0x040fe20000400000 */
[C---:B------:R-:W-:Y:S01]  /*8e20*/  FMUL R0, R46.reuse, R24 ;  /* 0x000000182e007220 */ /* 0x040fe20000400000 */
[C---:B------:R-:W-:Y:S01]  /*8e30*/  FMUL R2, R46.reuse, R25 ;  /* 0x000000192e027220 */ /* 0x040fe20000400000 */
[----:B------:R-:W-:Y:S02]  /*8e40*/  HADD2.F32 R74, -RZ, R74.H1_H1 ;  /* 0x3000004aff4a7230 */ /* 0x000fe40000004100 */
[C---:B------:R-:W-:Y:S01]  /*8e50*/  FMUL R24, R46.reuse, R28 ;  /* 0x0000001c2e187220 */ /* 0x040fe20000400000 */
[C---:B------:R-:W-:Y:S01]  /*8e60*/  FMUL R25, R46.reuse, R29 ;  /* 0x0000001d2e197220 */ /* 0x040fe20000400000 */
[--C-:B------:R-:W-:Y:S02]  /*8e70*/  HADD2.F32 R77, -RZ, R78.reuse.H0_H0 ;  /* 0x2000004eff4d7230 */ /* 0x100fe40000004100 */
[C---:B------:R-:W-:Y:S01]  /*8e80*/  FMUL R28, R46.reuse, R32 ;  /* 0x000000202e1c7220 */ /* 0x040fe20000400000 */
[----:B------:R-:W-:Y:S02]  /*8e90*/  HADD2.F32 R78, -RZ, R78.H1_H1 ;  /* 0x3000004eff4e7230 */ /* 0x000fe40000004100 */
[C---:B------:R-:W-:Y:S01]  /*8ea0*/  FMUL R29, R46.reuse, R33 ;  /* 0x000000212e1d7220 */ /* 0x040fe20000400000 */
[C---:B------:R-:W-:Y:S01]  /*8eb0*/  FMUL R6, R46.reuse, R6 ;  /* 0x000000062e067220 */ /* 0x040fe20000400000 */
[C---:B------:R-:W-:Y:S01]  /*8ec0*/  FMUL R7, R46.reuse, R7 ;  /* 0x000000072e077220 */ /* 0x040fe20000400000 */
[--C-:B------:R-:W-:Y:S02]  /*8ed0*/  HADD2.F32 R55, -RZ, R57.reuse.H0_H0 ;  /* 0x20000039ff377230 */ /* 0x100fe40000004100 */
[C---:B------:R-:W-:Y:S01]  /*8ee0*/  FMUL R10, R46.reuse, R10 ;  /* 0x0000000a2e0a7220 */ /* 0x040fe20000400000 */
[C---:B------:R-:W-:Y:S01]  /*8ef0*/  FFMA R6, R49.reuse, R51, R6 ;  /* 0x0000003331067223 */ /* 0x040fe20000000006 */
[----:B------:R-:W-:Y:S02]  /*8f00*/  HADD2.F32 R56, -RZ, R57.H1_H1 ;  /* 0x30000039ff387230 */ /* 0x000fe40000004100 */
[C---:B------:R-:W-:Y:S01]  /*8f10*/  FFMA R7, R49.reuse, R52, R7 ;  /* 0x0000003431077223 */ /* 0x040fe20000000007 */
[C---:B------:R-:W-:Y:S01]  /*8f20*/  FFMA R8, R49.reuse, R53, R8 ;  /* 0x0000003531087223 */ /* 0x040fe20000000008 */
[C---:B------:R-:W-:Y:S01]  /*8f30*/  FFMA R9, R49.reuse, R54, R9 ;  /* 0x0000003631097223 */ /* 0x040fe20000000009 */
[----:B------:R-:W-:Y:S02]  /*8f40*/  HADD2.F32 R57, -RZ, R61.H0_H0 ;  /* 0x2000003dff397230 */ /* 0x000fe40000004100 */
[----:B------:R-:W-:Y:S01]  /*8f50*/  FFMA R10, R49, R55, R10 ;  /* 0x00000037310a7223 */ /* 0x000fe2000000000a */
[----:B------:R-:W-:Y:S01]  /*8f60*/  F2FP.SATFINITE.E4M3.F32.PACK_AB_MERGE_C R96, R7, R6, RZ ;  /* 0x000000060760723e */ /* 0x000fe200048070ff */
[----:B------:R-:W-:Y:S02]  /*8f70*/  HADD2.F32 R61, -RZ, R62.H0_H0 ;  /* 0x2000003eff3d7230 */ /* 0x000fe40000004100 */
[C---:B------:R-:W-:Y:S01]  /*8f80*/  FMUL R11, R46.reuse, R11 ;  /* 0x0000000b2e0b7220 */ /* 0x040fe20000400000 */
[----:B------:R-:W-:Y:S01]  /*8f90*/  F2FP.F16.E4M3.UNPACK_B R64, R59.H1 ;  /* 0x0000003bff40723e */ /* 0x000fe200030006ff */
[----:B------:R-:W-:Y:S01]  /*8fa0*/  HADD2.F32 R59, -RZ, R60.H0_H0 ;  /* 0x2000003cff3b7230 */ /* 0x000fe20000004100 */
[----:B------:R-:W-:Y:S01]  /*8fb0*/  F2FP.SATFINITE.E4M3.F32.PACK_AB_MERGE_C R96, R5, R4, R96 ;  /* 0x000000040560723e */ /* 0x000fe20004807060 */
[C---:B------:R-:W-:Y:S01]  /*8fc0*/  FFMA R11, R49.reuse, R56, R11 ;  /* 0x00000038310b7223 */ /* 0x040fe2000000000b */
[C---:B------:R-:W-:Y:S01]  /*8fd0*/  FFMA R12, R49.reuse, R57, R12 ;  /* 0x00000039310c7223 */ /* 0x040fe2000000000c */
[----:B------:R-:W-:Y:S01]  /*8fe0*/  FFMA R13, R49, R58, R13 ;  /* 0x0000003a310d7223 */ /* 0x000fe2000000000d */
[----:B------:R-:W-:Y:S02]  /*8ff0*/  HADD2.F32 R62, -RZ, R62.H1_H1 ;  /* 0x3000003eff3e7230 */ /* 0x000fe40000004100 */
[C---:B------:R-:W-:Y:S01]  /*9000*/  FMUL R14, R46.reuse, R14 ;  /* 0x0000000e2e0e7220 */ /* 0x040fe20000400000 */
[----:B------:R-:W-:Y:S01]  /*9010*/  HADD2.F32 R60, -RZ, R60.H1_H1 ;  /* 0x3000003cff3c7230 */ /* 0x000fe20000004100 */
[----:B------:R-:W-:Y:S01]  /*9020*/  F2FP.SATFINITE.E4M3.F32.PACK_AB_MERGE_C R97, R11, R10, RZ ;  /* 0x0000000a0b61723e */ /* 0x000fe200048070ff */
[C---:B------:R-:W-:Y:S01]  /*9030*/  FMUL R15, R46.reuse, R15 ;  /* 0x0000000f2e0f7220 */ /* 0x040fe20000400000 */
[--C-:B------:R-:W-:Y:S02]  /*9040*/  HADD2.F32 R63, -RZ, R64.reuse.H0_H0 ;  /* 0x20000040ff3f7230 */ /* 0x100fe40000004100 */
[----:B------:R-:W-:Y:S01]  /*9050*/  FFMA R14, R49, R59, R14 ;  /* 0x0000003b310e7223 */ /* 0x000fe2000000000e */
[----:B------:R-:W-:Y:S01]  /*9060*/  F2FP.SATFINITE.E4M3.F32.PACK_AB_MERGE_C R97, R9, R8, R97 ;  /* 0x000000080961723e */ /* 0x000fe20004807061 */
[C---:B------:R-:W-:Y:S01]  /*9070*/  FFMA R15, R49.reuse, R60, R15 ;  /* 0x0000003c310f7223 */ /* 0x040fe2000000000f */
[C---:B------:R-:W-:Y:S01]  /*9080*/  FFMA R16, R49.reuse, R61, R16 ;  /* 0x0000003d31107223 */ /* 0x040fe20000000010 */
[C---:B------:R-:W-:Y:S01]  /*9090*/  FFMA R17, R49.reuse, R62, R17 ;  /* 0x0000003e31117223 */ /* 0x040fe20000000011 */
[----:B------:R-:W-:Y:S02]  /*90a0*/  HADD2.F32 R64, -RZ, R64.H1_H1 ;  /* 0x30000040ff407230 */ /* 0x000fe40000004100 */
[C---:B------:R-:W-:Y:S01]  /*90b0*/  FMUL R18, R46.reuse, R18 ;  /* 0x000000122e127220 */ /* 0x040fe20000400000 */
[C---:B------:R-:W-:Y:S01]  /*90c0*/  FMUL R19, R46.reuse, R19 ;  /* 0x000000132e137220 */ /* 0x040fe20000400000 */
[----:B------:R-:W-:Y:S02]  /*90d0*/  HADD2.F32 R68, -RZ, R68.H1_H1 ;  /* 0x30000044ff447230 */ /* 0x000fe40000004100 */
[C---:B------:R-:W-:Y:S01]  /*90e0*/  FMUL R22, R46.reuse, R22 ;  /* 0x000000162e167220 */ /* 0x040fe20000400000 */
[C---:B------:R-:W-:Y:S01]  /*90f0*/  FFMA R18, R49.reuse, R63, R18 ;  /* 0x0000003f31127223 */ /* 0x040fe20000000012 */
[C---:B------:R-:W-:Y:S01]  /*9100*/  FFMA R19, R49.reuse, R64, R19 ;  /* 0x0000004031137223 */ /* 0x040fe20000000013 */
[C---:B------:R-:W-:Y:S01]  /*9110*/  FMUL R23, R46.reuse, R23 ;  /* 0x000000172e177220 */ /* 0x040fe20000400000 */
[C---:B------:R-:W-:Y:S01]  /*9120*/  FFMA R20, R49.reuse, R65, R20 ;  /* 0x0000004131147223 */ /* 0x040fe20000000014 */
[C---:B------:R-:W-:Y:S01]  /*9130*/  FFMA R21, R49.reuse, R66, R21 ;  /* 0x0000004231157223 */ /* 0x040fe20000000015 */
[--C-:B------:R-:W-:Y:S02]  /*9140*/  HADD2.F32 R70, -RZ, R72.reuse.H0_H0 ;  /* 0x20000048ff467230 */ /* 0x100fe40000004100 */
[C---:B------:R-:W-:Y:S01]  /*9150*/  FFMA R22, R49.reuse, R67, R22 ;  /* 0x0000004331167223 */ /* 0x040fe20000000016 */
[----:B------:R-:W-:Y:S02]  /*9160*/  HADD2.F32 R72, -RZ, R72.H1_H1 ;  /* 0x30000048ff487230 */ /* 0x000fe40000004100 */
[C---:B------:R-:W-:Y:S01]  /*9170*/  FMUL R3, R46.reuse, R26 ;  /* 0x0000001a2e037220 */ /* 0x040fe20000400000 */
        /* <DEDUP_REMOVED lines=16> */
[----:B------:R-:W-:Y:S01]  /*9280*/  FFMA R31, R49, R76, R31 ;  /* 0x0000004c311f7223 */ /* 0x000fe2000000001f */
[----:B------:R-:W-:Y:S01]  /*9290*/  FMUL R35, R46, R35 ;  /* 0x000000232e237220 */ /* 0x000fe20000400000 */
[----:B------:R-:W-:Y:S01]  /*92a0*/  F2FP.SATFINITE.E4M3.F32.PACK_AB_MERGE_C R98, R15, R14, RZ ;  /* 0x0000000e0f62723e */ /* 0x000fe200048070ff */
[----:B------:R-:W-:Y:S01]  /*92b0*/  FFMA R28, R49, R77, R28 ;  /* 0x0000004d311c7223 */ /* 0x000fe2000000001c */
[----:B------:R-:W-:Y:S01]  /*92c0*/  F2FP.SATFINITE.E4M3.F32.PACK_AB_MERGE_C R99, R19, R18, RZ ;  /* 0x000000121363723e */ /* 0x000fe200048070ff */
[C---:B------:R-:W-:Y:S01]  /*92d0*/  FFMA R29, R49.reuse, R78, R29 ;  /* 0x0000004e311d7223 */ /* 0x040fe2000000001d */
[C---:B------:R-:W-:Y:S01]  /*92e0*/  FFMA R30, R49.reuse, R79, R30 ;  /* 0x0000004f311e7223 */ /* 0x040fe2000000001e */
[----:B------:R-:W-:Y:S01]  /*92f0*/  FFMA R35, R49, R80, R35 ;  /* 0x0000005031237223 */ /* 0x000fe20000000023 */
[----:B------:R-:W-:Y:S02]  /*9300*/  F2FP.SATFINITE.E4M3.F32.PACK_AB_MERGE_C R98, R13, R12, R98 ;  /* 0x0000000c0d62723e */ /* 0x000fe40004807062 */
[----:B------:R-:W-:Y:S02]  /*9310*/  F2FP.SATFINITE.E4M3.F32.PACK_AB_MERGE_C R99, R17, R16, R99 ;  /* 0x000000101163723e */ /* 0x000fe40004807063 */
[----:B------:R-:W-:Y:S02]  /*9320*/  F2FP.SATFINITE.E4M3.F32.PACK_AB_MERGE_C R116, R23, R22, RZ ;  /* 0x000000161774723e */ /* 0x000fe400048070ff */
[----:B------:R-:W-:Y:S01]  /*9330*/  F2FP.SATFINITE.E4M3.F32.PACK_AB_MERGE_C R117, R27, R3, RZ ;  /* 0x000000031b75723e */ /* 0x000fe200048070ff */
[----:B------:R3:W-:Y:S01]  /*9340*/  STS.128 [R105+UR43+0x1600], R96 ;  /* 0x0016006069007988 */ /* 0x0007e20008000c2b */
[----:B------:R-:W-:Y:S02]  /*9350*/  F2FP.SATFINITE.E4M3.F32.PACK_AB_MERGE_C R115, R31, R26, RZ ;  /* 0x0000001a1f73723e */ /* 0x000fe400048070ff */
[----:B------:R-:W-:Y:S02]  /*9360*/  F2FP.SATFINITE.E4M3.F32.PACK_AB_MERGE_C R120, R35, R30, RZ ;  /* 0x0000001e2378723e */ /* 0x000fe400048070ff */
[----:B------:R-:W-:Y:S02]  /*9370*/  F2FP.SATFINITE.E4M3.F32.PACK_AB_MERGE_C R116, R21, R20, R116 ;  /* 0x000000141574723e */ /* 0x000fe40004807074 */
[----:B------:R-:W-:Y:S02]  /*9380*/  F2FP.SATFINITE.E4M3.F32.PACK_AB_MERGE_C R117, R2, R0, R117 ;  /* 0x000000000275723e */ /* 0x000fe40004807075 */
[----:B------:R-:W-:Y:S02]  /*9390*/  F2FP.SATFINITE.E4M3.F32.PACK_AB_MERGE_C R118, R25, R24, R115 ;  /* 0x000000181976723e */ /* 0x000fe40004807073 */
[----:B------:R-:W-:Y:S02]  /*93a0*/  F2FP.SATFINITE.E4M3.F32.PACK_AB_MERGE_C R119, R29, R28, R120 ;  /* 0x0000001c1d77723e */ /* 0x000fe40004807078 */
[----:B-1----:R-:W-:Y:S03]  /*93b0*/  IADD3 R113, PT, PT, R44, 0x1, RZ ;  /* 0x000000012c717810 */ /* 0x002fe60007ffe0ff */
[----:B------:R3:W-:Y:S01]  /*93c0*/  STS.128 [R104+0x1010], R116 ;  /* 0x0010107468007388 */ /* 0x0007e20000000c00 */
[----:B------:R-:W-:Y:S01]  /*93d0*/  @!PT LDS RZ, [RZ] ;  /* 0x00000000fffff984 */ /* 0x000fe20000000800 */
[----:B------:R-:W-:Y:S01]  /*93e0*/  @!PT LDS RZ, [RZ] ;  /* 0x00000000fffff984 */ /* 0x000fe20000000800 */
[----:B------:R-:W-:Y:S01]  /*93f0*/  @!PT LDS RZ, [RZ] ;  /* 0x00000000fffff984 */ /* 0x000fe20000000800 */
[----:B------:R-:W-:Y:S01]  /*9400*/  @!PT LDS RZ, [RZ] ;  /* 0x00000000fffff984 */ /* 0x000fe20000000800 */
[----:B------:R1:W-:Y:S07]  /*9410*/  MEMBAR.ALL.CTA ;  /* 0x0000000000007992 */ /* 0x0003ee0000008000 */
[----:B-1----:R-:W1:Y:S02]  /*9420*/  FENCE.VIEW.ASYNC.S ;  /* 0x00000000000073c6 */ /* 0x002e640000000000 */
[----:B-1----:R-:W-:Y:S06]  /*9430*/  BAR.SYNC.DEFER_BLOCKING 0x1, 0x80 ;  /* 0x0042000000007b1d */ /* 0x002fec0000010000 */
[----:B------:R-:W-:Y:S05]  /*9440*/  @P0 BRA `(.L_x_180) ;  /* 0x0000000000340947 */ /* 0x000fea0003800000 */
[----:B------:R-:W-:Y:S01]  /*9450*/  UIADD3 UR12, UPT, UPT, UR43, 0x1600, URZ ;  /* 0x000016002b0c7890 */ /* 0x000fe2000fffe0ff */
[----:B------:R-:W-:Y:S01]  /*9460*/  R2UR UR9, R94 ;  /* 0x000000005e0972ca */ /* 0x000fe200000e0000 */
[----:B------:R-:W-:Y:S01]  /*9470*/  UIADD3 UR10, UP0, UPT, UR46, 0x680, URZ ;  /* 0x000006802e0a7890 */ /* 0x000fe2000ff1e0ff */
[----:B------:R-:W-:Y:S01]  /*9480*/  R2UR UR8, R93 ;  /* 0x000000005d0872ca */ /* 0x000fe200000e0000 */
[----:B------:R-:W-:Y:S02]  /*9490*/  UMOV UR7, UR36 ;  /* 0x0000002400077c82 */ /* 0x000fe40008000000 */
[----:B------:R-:W-:Y:S01]  /*94a0*/  IMAD.U32 R111, RZ, RZ, UR12 ;  /* 0x0000000cff6f7e24 */ /* 0x000fe2000f8e00ff */
[----:B------:R-:W-:Y:S04]  /*94b0*/  UIADD3.X UR11, UPT, UPT, URZ, UR47, URZ, UP0, !UPT ;  /* 0x0000002fff0b7290 */ /* 0x000fe800087fe4ff */
[----:B------:R-:W-:Y:S03]  /*94c0*/  R2UR UR4, R111 ;  /* 0x000000006f0472ca */ /* 0x000fe600000e0000 */
[----:B------:R-:W-:Y:S02]  /*94d0*/  USHF.L.U32 UR5, UR9, 0x6, URZ ;  /* 0x0000000609057899 */ /* 0x000fe400080006ff */
[----:B------:R-:W-:Y:S09]  /*94e0*/  USHF.L.U32 UR6, UR8, 0x6, URZ ;  /* 0x0000000608067899 */ /* 0x000ff200080006ff */
[----:B------:R1:W-:Y:S01]  /*94f0*/  UTMASTG.3D [UR4], [UR10] ;  /* 0x000000040a0073b5 */ /* 0x0003e20008010000 */
[----:B------:R0:W-:Y:S01]  /*9500*/  UTMACMDFLUSH ;  /* 0x00000000000079b7 */ /* 0x0001e20000000000 */
[----:B-1----:R-:W-:Y:S04]  /*9510*/  DEPBAR.LE SB0, 0x0 ;  /* 0x000080000000791a */ /* 0x002fe80000000000 */
.L_x_180:
[----:B------:R-:W-:Y:S05]  /*9520*/  BSYNC.RECONVERGENT B0 ;  /* 0x0000000000007941 */ /* 0x000fea0003800200 */
.L_x_179:
[----:B------:R-:W-:Y:S01]  /*9530*/  BAR.SYNC.DEFER_BLOCKING 0x1, 0x80 ;  /* 0x0042000000007b1d */ /* 0x000fe20000010000 */
[----:B------:R-:W-:Y:S01]  /*9540*/  ISETP.NE.AND P2, PT, R112, RZ, PT ;  /* 0x000000ff7000720c */ /* 0x000fe20003f45270 */
[----:B------:R-:W-:Y:S01]  /*9550*/  IMAD.IADD R94, R43, 0x1, R81 ;  /* 0x000000012b5e7824 */ /* 0x000fe200078e0251 */
[----:B------:R-:W-:Y:S01]  /*9560*/  ISETP.NE.AND P0, PT, R114, 0x2, PT ;  /* 0x000000027200780c */ /* 0x000fe20003f05270 */
[----:B------:R-:W-:Y:S01]  /*9570*/  IMAD.IADD R93, R45, 0x1, R92 ;  /* 0x000000012d5d7824 */ /* 0x000fe200078e025c */
[----:B------:R-:W-:Y:S02]  /*9580*/  ISETP.NE.AND P1, PT, R113, 0x4, PT ;  /* 0x000000047100780c */ /* 0x000fe40003f25270 */
[----:B------:R-:W-:Y:S02]  /*9590*/  SEL R0, RZ, 0x1, P0 ;  /* 0x00000001ff007807 */ /* 0x000fe40000000000 */
[----:B------:R-:W-:Y:S02]  /*95a0*/  SEL R3, RZ, 0x1, P1 ;  /* 0x00000001ff037807 */ /* 0x000fe40000800000 */
[----:B------:R-:W-:Y:S02]  /*95b0*/  LOP3.LUT R109, R109, R0, RZ, 0x3c, !PT ;  /* 0x000000006d6d7212 */ /* 0x000fe400078e3cff */
[----:B------:R-:W-:Y:S02]  /*95c0*/  LOP3.LUT R110, R110, R3, RZ, 0x3c, !PT ;  /* 0x000000036e6e7212 */ /* 0x000fe400078e3cff */
[----:B------:R-:W-:Y:S02]  /*95d0*/  @P2 R2UR UR36, R107 ;  /* 0x000000006b2422ca */ /* 0x000fe400000e0000 */
[----:B------:R-:W-:Y:S02]  /*95e0*/  SEL R114, R114, RZ, P0 ;  /* 0x000000ff72727207 */ /* 0x000fe40000000000 */
[----:B------:R-:W-:Y:S01]  /*95f0*/  SEL R44, R113, RZ, P1 ;  /* 0x000000ff712c7207 */ /* 0x000fe20000800000 */
[----:B------:R-:W-:Y:S10]  /*9600*/  @P2 BRA `(.L_x_181) ;  /* 0xffffffe400a02947 */ /* 0x000ff4000383ffff */
[----:B------:R-:W-:Y:S05]  /*9610*/  EXIT ;  /* 0x000000000000794d */ /* 0x000fea0003800000 */
.L_x_25:
[----:B--2---:R2:W4:Y:S02]  /*9620*/  SYNCS.PHASECHK.TRANS64.TRYWAIT P0, [R3+URZ+0x510], R2 ;  /* 0x00051002030075a7 */ /* 0x00452400080011ff */
[----:B----4-:R-:W-:Y:S05]  /*9630*/  @!P0 NANOSLEEP.SYNCS 0x989680 ;  /* 0x009896800000895d */ /* 0x010fea0003900000 */
[----:B------:R-:W4:Y:S02]  /*9640*/  @!P0 SYNCS.PHASECHK.TRANS64 P0, [R3+URZ+0x510], R2 ;  /* 0x00051002030085a7 */ /* 0x000f2400080010ff */
[----:B----4-:R-:W-:Y:S05]  /*9650*/  @!P0 BRA `(.L_x_25) ;  /* 0xfffffffc00f08947 */ /* 0x010fea000383ffff */
[----:B------:R-:W-:Y:S05]  /*9660*/  BRA `(.L_x_182) ;  /* 0xffffff88007c7947 */ /* 0x000fea000383ffff */
.L_x_28:
[----:B-1----:R-:W-:-:S07]  /*9670*/  MOV R2, UR33 ;  /* 0x0000002100027c02 */ /* 0x002fce0008000f00 */
.L_x_183:
[----:B-1----:R1:W2:Y:S02]  /*9680*/  SYNCS.PHASECHK.TRANS64.TRYWAIT P0, [R2+URZ+0x240], R5 ;  /* 0x00024005020075a7 */ /* 0x0022a400080011ff */
[----:B--2---:R-:W-:Y:S05]  /*9690*/  @!P0 NANOSLEEP.SYNCS 0x989680 ;  /* 0x009896800000895d */ /* 0x004fea0003900000 */
[----:B------:R-:W2:Y:S02]  /*96a0*/  @!P0 SYNCS.PHASECHK.TRANS64 P0, [R2+URZ+0x240], R5 ;  /* 0x00024005020085a7 */ /* 0x000ea400080010ff */
[----:B--2---:R-:W-:Y:S05]  /*96b0*/  @!P0 BRA `(.L_x_183) ;  /* 0xfffffffc00f08947 */ /* 0x004fea000383ffff */
[----:B------:R-:W-:Y:S05]  /*96c0*/  BRA `(.L_x_27) ;  /* 0xffffff8800e47947 */ /* 0x000fea000383ffff */
.L_x_35:
[----:B-1----:R-:W-:-:S07]  /*96d0*/  MOV R2, UR17 ;  /* 0x0000001100027c02 */ /* 0x002fce0008000f00 */
.L_x_184:
[----:B-1----:R1:W2:Y:S02]  /*96e0*/  SYNCS.PHASECHK.TRANS64.TRYWAIT P0, [R2+URZ+0x240], R5 ;  /* 0x00024005020075a7 */ /* 0x0022a400080011ff */
[----:B--2---:R-:W-:Y:S05]  /*96f0*/  @!P0 NANOSLEEP.SYNCS 0x989680 ;  /* 0x009896800000895d */ /* 0x004fea0003900000 */
[----:B------:R-:W2:Y:S02]  /*9700*/  @!P0 SYNCS.PHASECHK.TRANS64 P0, [R2+URZ+0x240], R5 ;  /* 0x00024005020085a7 */ /* 0x000ea400080010ff */
[----:B--2---:R-:W-:Y:S05]  /*9710*/  @!P0 BRA `(.L_x_184) ;  /* 0xfffffffc00f08947 */ /* 0x004fea000383ffff */
[----:B------:R-:W-:Y:S05]  /*9720*/  BRA `(.L_x_34) ;  /* 0xffffff8c00a07947 */ /* 0x000fea000383ffff */
.L_x_40:
[----:B-1----:R1:W2:Y:S02]  /*9730*/  SYNCS.PHASECHK.TRANS64.TRYWAIT P0, [R2+URZ+0x4a0], R3 ;  /* 0x0004a003020075a7 */ /* 0x0022a400080011ff */
[----:B--2---:R-:W-:Y:S05]  /*9740*/  @!P0 NANOSLEEP.SYNCS 0x989680 ;  /* 0x009896800000895d */ /* 0x004fea0003900000 */
[----:B------:R-:W2:Y:S02]  /*9750*/  @!P0 SYNCS.PHASECHK.TRANS64 P0, [R2+URZ+0x4a0], R3 ;  /* 0x0004a003020085a7 */ /* 0x000ea400080010ff */
[----:B--2---:R-:W-:Y:S05]  /*9760*/  @!P0 BRA `(.L_x_40) ;  /* 0xfffffffc00f08947 */ /* 0x004fea000383ffff */
[----:B------:R-:W-:Y:S05]  /*9770*/  BRA `(.L_x_185) ;  /* 0xffffff9000447947 */ /* 0x000fea000383ffff */
.L_x_44:
[----:B---3--:R-:W-:-:S07]  /*9780*/  MOV R0, UR5 ;  /* 0x0000000500007c02 */ /* 0x008fce0008000f00 */
.L_x_186:
[----:B-1----:R1:W2:Y:S02]  /*9790*/  SYNCS.PHASECHK.TRANS64.TRYWAIT P0, [R0+URZ], R3 ;  /* 0x00000003000075a7 */ /* 0x0022a400080011ff */
[----:B--2---:R-:W-:Y:S05]  /*97a0*/  @!P0 NANOSLEEP.SYNCS 0x989680 ;  /* 0x009896800000895d */ /* 0x004fea0003900000 */
[----:B------:R-:W2:Y:S02]  /*97b0*/  @!P0 SYNCS.PHASECHK.TRANS64 P0, [R0+URZ], R3 ;  /* 0x00000003000085a7 */ /* 0x000ea400080010ff */
[----:B--2---:R-:W-:Y:S05]  /*97c0*/  @!P0 BRA `(.L_x_186) ;  /* 0xfffffffc00f08947 */ /* 0x004fea000383ffff */
[----:B------:R-:W-:Y:S05]  /*97d0*/  BRA `(.L_x_187) ;  /* 0xffffff9400b47947 */ /* 0x000fea000383ffff */
.L_x_45:
[----:B---3--:R-:W-:-:S07]  /*97e0*/  MOV R0, UR5 ;  /* 0x0000000500007c02 */ /* 0x008fce0008000f00 */
.L_x_188:
[----:B-1----:R1:W2:Y:S02]  /*97f0*/  SYNCS.PHASECHK.TRANS64.TRYWAIT P0, [R0+URZ], R3 ;  /* 0x00000003000075a7 */ /* 0x0022a400080011ff */
[----:B--2---:R-:W-:Y:S05]  /*9800*/  @!P0 NANOSLEEP.SYNCS 0x989680 ;  /* 0x009896800000895d */ /* 0x004fea0003900000 */
[----:B------:R-:W2:Y:S02]  /*9810*/  @!P0 SYNCS.PHASECHK.TRANS64 P0, [R0+URZ], R3 ;  /* 0x00000003000085a7 */ /* 0x000ea400080010ff */
[----:B--2---:R-:W-:Y:S05]  /*9820*/  @!P0 BRA `(.L_x_188) ;  /* 0xfffffffc00f08947 */ /* 0x004fea000383ffff */
[----:B------:R-:W-:Y:S05]  /*9830*/  BRA `(.L_x_189) ;  /* 0xffffff9400c07947 */ /* 0x000fea000383ffff */
.L_x_46:
[----:B---3--:R-:W-:-:S07]  /*9840*/  MOV R0, UR5 ;  /* 0x0000000500007c02 */ /* 0x008fce0008000f00 */
.L_x_190:
[----:B-1----:R1:W2:Y:S02]  /*9850*/  SYNCS.PHASECHK.TRANS64.TRYWAIT P0, [R0+URZ], R3 ;  /* 0x00000003000075a7 */ /* 0x0022a400080011ff */
[----:B--2---:R-:W-:Y:S05]  /*9860*/  @!P0 NANOSLEEP.SYNCS 0x989680 ;  /* 0x009896800000895d */ /* 0x004fea0003900000 */
[----:B------:R-:W2:Y:S02]  /*9870*/  @!P0 SYNCS.PHASECHK.TRANS64 P0, [R0+URZ], R3 ;  /* 0x00000003000085a7 */ /* 0x000ea400080010ff */
[----:B--2---:R-:W-:Y:S05]  /*9880*/  @!P0 BRA `(.L_x_190) ;  /* 0xfffffffc00f08947 */ /* 0x004fea000383ffff */
[----:B------:R-:W-:Y:S05]  /*9890*/  BRA `(.L_x_191) ;  /* 0xffffff9400cc7947 */ /* 0x000fea000383ffff */
.L_x_47:
[----:B---3--:R-:W-:-:S07]  /*98a0*/  MOV R0, UR5 ;  /* 0x0000000500007c02 */ /* 0x008fce0008000f00 */
.L_x_192:
[----:B-1----:R1:W2:Y:S02]  /*98b0*/  SYNCS.PHASECHK.TRANS64.TRYWAIT P0, [R0+URZ], R3 ;  /* 0x00000003000075a7 */ /* 0x0022a400080011ff */
[----:B--2---:R-:W-:Y:S05]  /*98c0*/  @!P0 NANOSLEEP.SYNCS 0x989680 ;  /* 0x009896800000895d */ /* 0x004fea0003900000 */
[----:B------:R-:W2:Y:S02]  /*98d0*/  @!P0 SYNCS.PHASECHK.TRANS64 P0, [R0+URZ], R3 ;  /* 0x00000003000085a7 */ /* 0x000ea400080010ff */
[----:B--2---:R-:W-:Y:S05]  /*98e0*/  @!P0 BRA `(.L_x_192) ;  /* 0xfffffffc00f08947 */ /* 0x004fea000383ffff */
[----:B------:R-:W-:Y:S05]  /*98f0*/  BRA `(.L_x_193) ;  /* 0xffffff9400d87947 */ /* 0x000fea000383ffff */
.L_x_48:
[----:B---3--:R-:W-:-:S07]  /*9900*/  MOV R0, UR5 ;  /* 0x0000000500007c02 */ /* 0x008fce0008000f00 */
.L_x_194:
[----:B-1----:R1:W2:Y:S02]  /*9910*/  SYNCS.PHASECHK.TRANS64.TRYWAIT P0, [R0+URZ], R3 ;  /* 0x00000003000075a7 */ /* 0x0022a400080011ff */
[----:B--2---:R-:W-:Y:S05]  /*9920*/  @!P0 NANOSLEEP.SYNCS 0x989680 ;  /* 0x009896800000895d */ /* 0x004fea0003900000 */
[----:B------:R-:W2:Y:S02]  /*9930*/  @!P0 SYNCS.PHASECHK.TRANS64 P0, [R0+URZ], R3 ;  /* 0x00000003000085a7 */ /* 0x000ea400080010ff */
[----:B--2---:R-:W-:Y:S05]  /*9940*/  @!P0 BRA `(.L_x_194) ;  /* 0xfffffffc00f08947 */ /* 0x004fea000383ffff */
[----:B------:R-:W-:Y:S05]  /*9950*/  BRA `(.L_x_195) ;  /* 0xffffff9400e47947 */ /* 0x000fea000383ffff */
.L_x_49:
[----:B---3--:R-:W-:-:S07]  /*9960*/  MOV R0, UR5 ;  /* 0x0000000500007c02 */ /* 0x008fce0008000f00 */
.L_x_196:
[----:B-1----:R1:W2:Y:S02]  /*9970*/  SYNCS.PHASECHK.TRANS64.TRYWAIT P0, [R0+URZ], R3 ;  /* 0x00000003000075a7 */ /* 0x0022a400080011ff */
[----:B--2---:R-:W-:Y:S05]  /*9980*/  @!P0 NANOSLEEP.SYNCS 0x989680 ;  /* 0x009896800000895d */ /* 0x004fea0003900000 */
[----:B------:R-:W2:Y:S02]  /*9990*/  @!P0 SYNCS.PHASECHK.TRANS64 P0, [R0+URZ], R3 ;  /* 0x00000003000085a7 */ /* 0x000ea400080010ff */
[----:B--2---:R-:W-:Y:S05]  /*99a0*/  @!P0 BRA `(.L_x_196) ;  /* 0xfffffffc00f08947 */ /* 0x004fea000383ffff */
[----:B------:R-:W-:Y:S05]  /*99b0*/  BRA `(.L_x_197) ;  /* 0xffffff9400f07947 */ /* 0x000fea000383ffff */
.L_x_50:
[----:B---3--:R-:W-:-:S07]  /*99c0*/  MOV R0, UR5 ;  /* 0x0000000500007c02 */ /* 0x008fce0008000f00 */
.L_x_198:
[----:B-1----:R1:W2:Y:S02]  /*99d0*/  SYNCS.PHASECHK.TRANS64.TRYWAIT P0, [R0+URZ], R3 ;  /* 0x00000003000075a7 */ /* 0x0022a400080011ff */
[----:B--2---:R-:W-:Y:S05]  /*99e0*/  @!P0 NANOSLEEP.SYNCS 0x989680 ;  /* 0x009896800000895d */ /* 0x004fea0003900000 */
[----:B------:R-:W2:Y:S02]  /*99f0*/  @!P0 SYNCS.PHASECHK.TRANS64 P0, [R0+URZ], R3 ;  /* 0x00000003000085a7 */ /* 0x000ea400080010ff */
[----:B--2---:R-:W-:Y:S05]  /*9a00*/  @!P0 BRA `(.L_x_198) ;  /* 0xfffffffc00f08947 */ /* 0x004fea000383ffff */
[----:B------:R-:W-:Y:S05]  /*9a10*/  BRA `(.L_x_199) ;  /* 0xffffff9400fc7947 */ /* 0x000fea000383ffff */
.L_x_51:
[----:B---3--:R-:W-:-:S07]  /*9a20*/  MOV R0, UR5 ;  /* 0x0000000500007c02 */ /* 0x008fce0008000f00 */
.L_x_200:
[----:B-1----:R1:W2:Y:S02]  /*9a30*/  SYNCS.PHASECHK.TRANS64.TRYWAIT P0, [R0+URZ], R3 ;  /* 0x00000003000075a7 */ /* 0x0022a400080011ff */
[----:B--2---:R-:W-:Y:S05]  /*9a40*/  @!P0 NANOSLEEP.SYNCS 0x989680 ;  /* 0x009896800000895d */ /* 0x004fea0003900000 */
[----:B------:R-:W2:Y:S02]  /*9a50*/  @!P0 SYNCS.PHASECHK.TRANS64 P0, [R0+URZ], R3 ;  /* 0x00000003000085a7 */ /* 0x000ea400080010ff */
[----:B--2---:R-:W-:Y:S05]  /*9a60*/  @!P0 BRA `(.L_x_200) ;  /* 0xfffffffc00f08947 */ /* 0x004fea000383ffff */
[----:B------:R-:W-:Y:S05]  /*9a70*/  BRA `(.L_x_201) ;  /* 0xffffff9800087947 */ /* 0x000fea000383ffff */
.L_x_52:
[----:B---3--:R-:W-:-:S07]  /*9a80*/  MOV R0, UR5 ;  /* 0x0000000500007c02 */ /* 0x008fce0008000f00 */
.L_x_202:
[----:B-1----:R1:W2:Y:S02]  /*9a90*/  SYNCS.PHASECHK.TRANS64.TRYWAIT P0, [R0+URZ], R3 ;  /* 0x00000003000075a7 */ /* 0x0022a400080011ff */
[----:B--2---:R-:W-:Y:S05]  /*9aa0*/  @!P0 NANOSLEEP.SYNCS 0x989680 ;  /* 0x009896800000895d */ /* 0x004fea0003900000 */
[----:B------:R-:W2:Y:S02]  /*9ab0*/  @!P0 SYNCS.PHASECHK.TRANS64 P0, [R0+URZ], R3 ;  /* 0x00000003000085a7 */ /* 0x000ea400080010ff */
[----:B--2---:R-:W-:Y:S05]  /*9ac0*/  @!P0 BRA `(.L_x_202) ;  /* 0xfffffffc00f08947 */ /* 0x004fea000383ffff */
[----:B------:R-:W-:Y:S05]  /*9ad0*/  BRA `(.L_x_203) ;  /* 0xffffff9800147947 */ /* 0x000fea000383ffff */
.L_x_53:
[----:B---3--:R-:W-:-:S07]  /*9ae0*/  MOV R0, UR5 ;  /* 0x0000000500007c02 */ /* 0x008fce0008000f00 */
.L_x_204:
[----:B-1----:R1:W2:Y:S02]  /*9af0*/  SYNCS.PHASECHK.TRANS64.TRYWAIT P0, [R0+URZ], R3 ;  /* 0x00000003000075a7 */ /* 0x0022a400080011ff */
[----:B--2---:R-:W-:Y:S05]  /*9b00*/  @!P0 NANOSLEEP.SYNCS 0x989680 ;  /* 0x009896800000895d */ /* 0x004fea0003900000 */
[----:B------:R-:W2:Y:S02]  /*9b10*/  @!P0 SYNCS.PHASECHK.TRANS64 P0, [R0+URZ], R3 ;  /* 0x00000003000085a7 */ /* 0x000ea400080010ff */
[----:B--2---:R-:W-:Y:S05]  /*9b20*/  @!P0 BRA `(.L_x_204) ;  /* 0xfffffffc00f08947 */ /* 0x004fea000383ffff */
[----:B------:R-:W-:Y:S05]  /*9b30*/  BRA `(.L_x_205) ;  /* 0xffffff9800207947 */ /* 0x000fea000383ffff */
.L_x_54:
[----:B---3--:R-:W-:-:S07]  /*9b40*/  MOV R0, UR5 ;  /* 0x0000000500007c02 */ /* 0x008fce0008000f00 */
.L_x_206:
[----:B-1----:R1:W2:Y:S02]  /*9b50*/  SYNCS.PHASECHK.TRANS64.TRYWAIT P0, [R0+URZ], R3 ;  /* 0x00000003000075a7 */ /* 0x0022a400080011ff */
[----:B--2---:R-:W-:Y:S05]  /*9b60*/  @!P0 NANOSLEEP.SYNCS 0x989680 ;  /* 0x009896800000895d */ /* 0x004fea0003900000 */
[----:B------:R-:W2:Y:S02]  /*9b70*/  @!P0 SYNCS.PHASECHK.TRANS64 P0, [R0+URZ], R3 ;  /* 0x00000003000085a7 */ /* 0x000ea400080010ff */
[----:B--2---:R-:W-:Y:S05]  /*9b80*/  @!P0 BRA `(.L_x_206) ;  /* 0xfffffffc00f08947 */ /* 0x004fea000383ffff */
[----:B------:R-:W-:Y:S05]  /*9b90*/  BRA `(.L_x_207) ;  /* 0xffffff98002c7947 */ /* 0x000fea000383ffff */
.L_x_55:
[----:B---3--:R-:W-:-:S07]  /*9ba0*/  MOV R0, UR5 ;  /* 0x0000000500007c02 */ /* 0x008fce0008000f00 */
.L_x_208:
[----:B-1----:R1:W2:Y:S02]  /*9bb0*/  SYNCS.PHASECHK.TRANS64.TRYWAIT P0, [R0+URZ], R3 ;  /* 0x00000003000075a7 */ /* 0x0022a400080011ff */
[----:B--2---:R-:W-:Y:S05]  /*9bc0*/  @!P0 NANOSLEEP.SYNCS 0x989680 ;  /* 0x009896800000895d */ /* 0x004fea0003900000 */
[----:B------:R-:W2:Y:S02]  /*9bd0*/  @!P0 SYNCS.PHASECHK.TRANS64 P0, [R0+URZ], R3 ;  /* 0x00000003000085a7 */ /* 0x000ea400080010ff */
[----:B--2---:R-:W-:Y:S05]  /*9be0*/  @!P0 BRA `(.L_x_208) ;  /* 0xfffffffc00f08947 */ /* 0x004fea000383ffff */
[----:B------:R-:W-:Y:S05]  /*9bf0*/  BRA `(.L_x_209) ;  /* 0xffffff9800387947 */ /* 0x000fea000383ffff */
.L_x_56:
[----:B---3--:R-:W-:-:S07]  /*9c00*/  MOV R0, UR5 ;  /* 0x0000000500007c02 */ /* 0x008fce0008000f00 */
.L_x_210:
[----:B-1----:R1:W2:Y:S02]  /*9c10*/  SYNCS.PHASECHK.TRANS64.TRYWAIT P0, [R0+URZ], R3 ;  /* 0x00000003000075a7 */ /* 0x0022a400080011ff */
[----:B--2---:R-:W-:Y:S05]  /*9c20*/  @!P0 NANOSLEEP.SYNCS 0x989680 ;  /* 0x009896800000895d */ /* 0x004fea0003900000 */
[----:B------:R-:W2:Y:S02]  /*9c30*/  @!P0 SYNCS.PHASECHK.TRANS64 P0, [R0+URZ], R3 ;  /* 0x00000003000085a7 */ /* 0x000ea400080010ff */
[----:B--2---:R-:W-:Y:S05]  /*9c40*/  @!P0 BRA `(.L_x_210) ;  /* 0xfffffffc00f08947 */ /* 0x004fea000383ffff */
[----:B------:R-:W-:Y:S05]  /*9c50*/  BRA `(.L_x_211) ;  /* 0xffffff9800447947 */ /* 0x000fea000383ffff */
.L_x_57:
[----:B---3--:R-:W-:-:S07]  /*9c60*/  MOV R0, UR5 ;  /* 0x0000000500007c02 */ /* 0x008fce0008000f00 */
.L_x_212:
[----:B-1----:R1:W2:Y:S02]  /*9c70*/  SYNCS.PHASECHK.TRANS64.TRYWAIT P0, [R0+URZ], R3 ;  /* 0x00000003000075a7 */ /* 0x0022a400080011ff */
[----:B--2---:R-:W-:Y:S05]  /*9c80*/  @!P0 NANOSLEEP.SYNCS 0x989680 ;  /* 0x009896800000895d */ /* 0x004fea0003900000 */
[----:B------:R-:W2:Y:S02]  /*9c90*/  @!P0 SYNCS.PHASECHK.TRANS64 P0, [R0+URZ], R3 ;  /* 0x00000003000085a7 */ /* 0x000ea400080010ff */
[----:B--2---:R-:W-:Y:S05]  /*9ca0*/  @!P0 BRA `(.L_x_212) ;  /* 0xfffffffc00f08947 */ /* 0x004fea000383ffff */
[----:B------:R-:W-:Y:S05]  /*9cb0*/  BRA `(.L_x_213) ;  /* 0xffffff9800507947 */ /* 0x000fea000383ffff */
.L_x_58:
[----:B---3--:R-:W-:-:S07]  /*9cc0*/  MOV R0, UR5 ;  /* 0x0000000500007c02 */ /* 0x008fce0008000f00 */
.L_x_214:
[----:B-1----:R1:W2:Y:S02]  /*9cd0*/  SYNCS.PHASECHK.TRANS64.TRYWAIT P0, [R0+URZ], R3 ;  /* 0x00000003000075a7 */ /* 0x0022a400080011ff */
[----:B--2---:R-:W-:Y:S05]  /*9ce0*/  @!P0 NANOSLEEP.SYNCS 0x989680 ;  /* 0x009896800000895d */ /* 0x004fea0003900000 */
[----:B------:R-:W2:Y:S02]  /*9cf0*/  @!P0 SYNCS.PHASECHK.TRANS64 P0, [R0+URZ], R3 ;  /* 0x00000003000085a7 */ /* 0x000ea400080010ff */
[----:B--2---:R-:W-:Y:S05]  /*9d00*/  @!P0 BRA `(.L_x_214) ;  /* 0xfffffffc00f08947 */ /* 0x004fea000383ffff */
[----:B------:R-:W-:Y:S05]  /*9d10*/  BRA `(.L_x_215) ;  /* 0xffffff98005c7947 */ /* 0x000fea000383ffff */
.L_x_59:
[----:B---3--:R-:W-:-:S07]  /*9d20*/  MOV R0, UR5 ;  /* 0x0000000500007c02 */ /* 0x008fce0008000f00 */
.L_x_216:
[----:B-1----:R1:W2:Y:S02]  /*9d30*/  SYNCS.PHASECHK.TRANS64.TRYWAIT P0, [R0+URZ], R3 ;  /* 0x00000003000075a7 */ /* 0x0022a400080011ff */
[----:B--2---:R-:W-:Y:S05]  /*9d40*/  @!P0 NANOSLEEP.SYNCS 0x989680 ;  /* 0x009896800000895d */ /* 0x004fea0003900000 */
[----:B------:R-:W2:Y:S02]  /*9d50*/  @!P0 SYNCS.PHASECHK.TRANS64 P0, [R0+URZ], R3 ;  /* 0x00000003000085a7 */ /* 0x000ea400080010ff */
[----:B--2---:R-:W-:Y:S05]  /*9d60*/  @!P0 BRA `(.L_x_216) ;  /* 0xfffffffc00f08947 */ /* 0x004fea000383ffff */
[----:B------:R-:W-:Y:S05]  /*9d70*/  BRA `(.L_x_217) ;  /* 0xffffff9800687947 */ /* 0x000fea000383ffff */
.L_x_60:
[----:B---3--:R-:W-:-:S07]  /*9d80*/  MOV R0, UR5 ;  /* 0x0000000500007c02 */ /* 0x008fce0008000f00 */
.L_x_218:
[----:B-1----:R1:W2:Y:S02]  /*9d90*/  SYNCS.PHASECHK.TRANS64.TRYWAIT P0, [R0+URZ], R3 ;  /* 0x00000003000075a7 */ /* 0x0022a400080011ff */
[----:B--2---:R-:W-:Y:S05]  /*9da0*/  @!P0 NANOSLEEP.SYNCS 0x989680 ;  /* 0x009896800000895d */ /* 0x004fea0003900000 */
[----:B------:R-:W2:Y:S02]  /*9db0*/  @!P0 SYNCS.PHASECHK.TRANS64 P0, [R0+URZ], R3 ;  /* 0x00000003000085a7 */ /* 0x000ea400080010ff */
[----:B--2---:R-:W-:Y:S05]  /*9dc0*/  @!P0 BRA `(.L_x_218) ;  /* 0xfffffffc00f08947 */ /* 0x004fea000383ffff */
[----:B------:R-:W-:Y:S05]  /*9dd0*/  BRA `(.L_x_219) ;  /* 0xffffff9800747947 */ /* 0x000fea000383ffff */
.L_x_61:
[----:B---3--:R-:W-:-:S07]  /*9de0*/  MOV R0, UR5 ;  /* 0x0000000500007c02 */ /* 0x008fce0008000f00 */
.L_x_220:
[----:B-1----:R1:W2:Y:S02]  /*9df0*/  SYNCS.PHASECHK.TRANS64.TRYWAIT P0, [R0+URZ], R3 ;  /* 0x00000003000075a7 */ /* 0x0022a400080011ff */
[----:B--2---:R-:W-:Y:S05]  /*9e00*/  @!P0 NANOSLEEP.SYNCS 0x989680 ;  /* 0x009896800000895d */ /* 0x004fea0003900000 */
[----:B------:R-:W2:Y:S02]  /*9e10*/  @!P0 SYNCS.PHASECHK.TRANS64 P0, [R0+URZ], R3 ;  /* 0x00000003000085a7 */ /* 0x000ea400080010ff */
[----:B--2---:R-:W-:Y:S05]  /*9e20*/  @!P0 BRA `(.L_x_220) ;  /* 0xfffffffc00f08947 */ /* 0x004fea000383ffff */
[----:B------:R-:W-:Y:S05]  /*9e30*/  BRA `(.L_x_221) ;  /* 0xffffff9800807947 */ /* 0x000fea000383ffff */
.L_x_62:
[----:B---3--:R-:W-:-:S07]  /*9e40*/  MOV R0, UR5 ;  /* 0x0000000500007c02 */ /* 0x008fce0008000f00 */
.L_x_222:
[----:B-1----:R1:W2:Y:S02]  /*9e50*/  SYNCS.PHASECHK.TRANS64.TRYWAIT P0, [R0+URZ], R3 ;  /* 0x00000003000075a7 */ /* 0x0022a400080011ff */
[----:B--2---:R-:W-:Y:S05]  /*9e60*/  @!P0 NANOSLEEP.SYNCS 0x989680 ;  /* 0x009896800000895d */ /* 0x004fea0003900000 */
[----:B------:R-:W2:Y:S02]  /*9e70*/  @!P0 SYNCS.PHASECHK.TRANS64 P0, [R0+URZ], R3 ;  /* 0x00000003000085a7 */ /* 0x000ea400080010ff */
[----:B--2---:R-:W-:Y:S05]  /*9e80*/  @!P0 BRA `(.L_x_222) ;  /* 0xfffffffc00f08947 */ /* 0x004fea000383ffff */
[----:B------:R-:W-:Y:S05]  /*9e90*/  BRA `(.L_x_223) ;  /* 0xffffff98008c7947 */ /* 0x000fea000383ffff */
.L_x_63:
[----:B---3--:R-:W-:-:S07]  /*9ea0*/  MOV R0, UR5 ;  /* 0x0000000500007c02 */ /* 0x008fce0008000f00 */
.L_x_224:
[----:B-1----:R1:W2:Y:S02]  /*9eb0*/  SYNCS.PHASECHK.TRANS64.TRYWAIT P0, [R0+URZ], R3 ;  /* 0x00000003000075a7 */ /* 0x0022a400080011ff */
[----:B--2---:R-:W-:Y:S05]  /*9ec0*/  @!P0 NANOSLEEP.SYNCS 0x989680 ;  /* 0x009896800000895d */ /* 0x004fea0003900000 */
[----:B------:R-:W2:Y:S02]  /*9ed0*/  @!P0 SYNCS.PHASECHK.TRANS64 P0, [R0+URZ], R3 ;  /* 0x00000003000085a7 */ /* 0x000ea400080010ff */
[----:B--2---:R-:W-:Y:S05]  /*9ee0*/  @!P0 BRA `(.L_x_224) ;  /* 0xfffffffc00f08947 */ /* 0x004fea000383ffff */
[----:B------:R-:W-:Y:S05]  /*9ef0*/  BRA `(.L_x_225) ;  /* 0xffffff9800987947 */ /* 0x000fea000383ffff */
.L_x_64:
[----:B---3--:R-:W-:-:S07]  /*9f00*/  MOV R0, UR5 ;  /* 0x0000000500007c02 */ /* 0x008fce0008000f00 */
.L_x_226:
[----:B-1----:R1:W2:Y:S02]  /*9f10*/  SYNCS.PHASECHK.TRANS64.TRYWAIT P0, [R0+URZ], R3 ;  /* 0x00000003000075a7 */ /* 0x0022a400080011ff */
[----:B--2---:R-:W-:Y:S05]  /*9f20*/  @!P0 NANOSLEEP.SYNCS 0x989680 ;  /* 0x009896800000895d */ /* 0x004fea0003900000 */
[----:B------:R-:W2:Y:S02]  /*9f30*/  @!P0 SYNCS.PHASECHK.TRANS64 P0, [R0+URZ], R3 ;  /* 0x00000003000085a7 */ /* 0x000ea400080010ff */
[----:B--2---:R-:W-:Y:S05]  /*9f40*/  @!P0 BRA `(.L_x_226) ;  /* 0xfffffffc00f08947 */ /* 0x004fea000383ffff */
[----:B------:R-:W-:Y:S05]  /*9f50*/  BRA `(.L_x_227) ;  /* 0xffffff9800a47947 */ /* 0x000fea000383ffff */
.L_x_65:
[----:B---3--:R-:W-:-:S07]  /*9f60*/  MOV R0, UR5 ;  /* 0x0000000500007c02 */ /* 0x008fce0008000f00 */
.L_x_228:
[----:B-1----:R1:W2:Y:S02]  /*9f70*/  SYNCS.PHASECHK.TRANS64.TRYWAIT P0, [R0+URZ], R3 ;  /* 0x00000003000075a7 */ /* 0x0022a400080011ff */
[----:B--2---:R-:W-:Y:S05]  /*9f80*/  @!P0 NANOSLEEP.SYNCS 0x989680 ;  /* 0x009896800000895d */ /* 0x004fea0003900000 */
[----:B------:R-:W2:Y:S02]  /*9f90*/  @!P0 SYNCS.PHASECHK.TRANS64 P0, [R0+URZ], R3 ;  /* 0x00000003000085a7 */ /* 0x000ea400080010ff */
[----:B--2---:R-:W-:Y:S05]  /*9fa0*/  @!P0 BRA `(.L_x_228) ;  /* 0xfffffffc00f08947 */ /* 0x004fea000383ffff */
[----:B------:R-:W-:Y:S05]  /*9fb0*/  BRA `(.L_x_229) ;  /* 0xffffff9800b07947 */ /* 0x000fea000383ffff */
.L_x_66:
[----:B---3--:R-:W-:-:S07]  /*9fc0*/  MOV R0, UR5 ;  /* 0x0000000500007c02 */ /* 0x008fce0008000f00 */
.L_x_230:
[----:B-1----:R1:W2:Y:S02]  /*9fd0*/  SYNCS.PHASECHK.TRANS64.TRYWAIT P0, [R0+URZ], R3 ;  /* 0x00000003000075a7 */ /* 0x0022a400080011ff */
[----:B--2---:R-:W-:Y:S05]  /*9fe0*/  @!P0 NANOSLEEP.SYNCS 0x989680 ;  /* 0x009896800000895d */ /* 0x004fea0003900000 */
[----:B------:R-:W2:Y:S02]  /*9ff0*/  @!P0 SYNCS.PHASECHK.TRANS64 P0, [R0+URZ], R3 ;  /* 0x00000003000085a7 */ /* 0x000ea400080010ff */
[----:B--2---:R-:W-:Y:S05]  /*a000*/  @!P0 BRA `(.L_x_230) ;  /* 0xfffffffc00f08947 */ /* 0x004fea000383ffff */
[----:B------:R-:W-:Y:S05]  /*a010*/  BRA `(.L_x_231) ;  /* 0xffffff9800bc7947 */ /* 0x000fea000383ffff */
.L_x_67:
[----:B---3--:R-:W-:-:S07]  /*a020*/  MOV R0, UR5 ;  /* 0x0000000500007c02 */ /* 0x008fce0008000f00 */
.L_x_232:
[----:B-1----:R1:W2:Y:S02]  /*a030*/  SYNCS.PHASECHK.TRANS64.TRYWAIT P0, [R0+URZ], R3 ;  /* 0x00000003000075a7 */ /* 0x0022a400080011ff */
[----:B--2---:R-:W-:Y:S05]  /*a040*/  @!P0 NANOSLEEP.SYNCS 0x989680 ;  /* 0x009896800000895d */ /* 0x004fea0003900000 */
[----:B------:R-:W2:Y:S02]  /*a050*/  @!P0 SYNCS.PHASECHK.TRANS64 P0, [R0+URZ], R3 ;  /* 0x00000003000085a7 */ /* 0x000ea400080010ff */
[----:B--2---:R-:W-:Y:S05]  /*a060*/  @!P0 BRA `(.L_x_232) ;  /* 0xfffffffc00f08947 */ /* 0x004fea000383ffff */
[----:B------:R-:W-:Y:S05]  /*a070*/  BRA `(.L_x_233) ;  /* 0xffffff9800c87947 */ /* 0x000fea000383ffff */
.L_x_68:
[----:B---3--:R-:W-:-:S07]  /*a080*/  MOV R0, UR5 ;  /* 0x0000000500007c02 */ /* 0x008fce0008000f00 */
.L_x_234:
[----:B-1----:R1:W2:Y:S02]  /*a090*/  SYNCS.PHASECHK.TRANS64.TRYWAIT P0, [R0+URZ], R3 ;  /* 0x00000003000075a7 */ /* 0x0022a400080011ff */
[----:B--2---:R-:W-:Y:S05]  /*a0a0*/  @!P0 NANOSLEEP.SYNCS 0x989680 ;  /* 0x009896800000895d */ /* 0x004fea0003900000 */
[----:B------:R-:W2:Y:S02]  /*a0b0*/  @!P0 SYNCS.PHASECHK.TRANS64 P0, [R0+URZ], R3 ;  /* 0x00000003000085a7 */ /* 0x000ea400080010ff */
[----:B--2---:R-:W-:Y:S05]  /*a0c0*/  @!P0 BRA `(.L_x_234) ;  /* 0xfffffffc00f08947 */ /* 0x004fea000383ffff */
[----:B------:R-:W-:Y:S05]  /*a0d0*/  BRA `(.L_x_235) ;  /* 0xffffff9800d47947 */ /* 0x000fea000383ffff */
.L_x_69:
[----:B---3--:R-:W-:-:S07]  /*a0e0*/  MOV R0, UR5 ;  /* 0x0000000500007c02 */ /* 0x008fce0008000f00 */
.L_x_236:
[----:B-1----:R1:W2:Y:S02]  /*a0f0*/  SYNCS.PHASECHK.TRANS64.TRYWAIT P0, [R0+URZ], R3 ;  /* 0x00000003000075a7 */ /* 0x0022a400080011ff */
[----:B--2---:R-:W-:Y:S05]  /*a100*/  @!P0 NANOSLEEP.SYNCS 0x989680 ;  /* 0x009896800000895d */ /* 0x004fea0003900000 */
[----:B------:R-:W2:Y:S02]  /*a110*/  @!P0 SYNCS.PHASECHK.TRANS64 P0, [R0+URZ], R3 ;  /* 0x00000003000085a7 */ /* 0x000ea400080010ff */
[----:B--2---:R-:W-:Y:S05]  /*a120*/  @!P0 BRA `(.L_x_236) ;  /* 0xfffffffc00f08947 */ /* 0x004fea000383ffff */
[----:B------:R-:W-:Y:S05]  /*a130*/  BRA `(.L_x_237) ;  /* 0xffffff9800e07947 */ /* 0x000fea000383ffff */
.L_x_70:
[----:B---3--:R-:W-:-:S07]  /*a140*/  MOV R0, UR5 ;  /* 0x0000000500007c02 */ /* 0x008fce0008000f00 */
.L_x_238:
[----:B-1----:R1:W2:Y:S02]  /*a150*/  SYNCS.PHASECHK.TRANS64.TRYWAIT P0, [R0+URZ], R3 ;  /* 0x00000003000075a7 */ /* 0x0022a400080011ff */
[----:B--2---:R-:W-:Y:S05]  /*a160*/  @!P0 NANOSLEEP.SYNCS 0x989680 ;  /* 0x009896800000895d */ /* 0x004fea0003900000 */
[----:B------:R-:W2:Y:S02]  /*a170*/  @!P0 SYNCS.PHASECHK.TRANS64 P0, [R0+URZ], R3 ;  /* 0x00000003000085a7 */ /* 0x000ea400080010ff */
[----:B--2---:R-:W-:Y:S05]  /*a180*/  @!P0 BRA `(.L_x_238) ;  /* 0xfffffffc00f08947 */ /* 0x004fea000383ffff */
[----:B------:R-:W-:Y:S05]  /*a190*/  BRA `(.L_x_239) ;  /* 0xffffff9800ec7947 */ /* 0x000fea000383ffff */
.L_x_71:
[----:B---3--:R-:W-:-:S07]  /*a1a0*/  MOV R0, UR5 ;  /* 0x0000000500007c02 */ /* 0x008fce0008000f00 */
.L_x_240:
[----:B-1----:R1:W2:Y:S02]  /*a1b0*/  SYNCS.PHASECHK.TRANS64.TRYWAIT P0, [R0+URZ], R3 ;  /* 0x00000003000075a7 */ /* 0x0022a400080011ff */
[----:B--2---:R-:W-:Y:S05]  /*a1c0*/  @!P0 NANOSLEEP.SYNCS 0x989680 ;  /* 0x009896800000895d */ /* 0x004fea0003900000 */
[----:B------:R-:W2:Y:S02]  /*a1d0*/  @!P0 SYNCS.PHASECHK.TRANS64 P0, [R0+URZ], R3 ;  /* 0x00000003000085a7 */ /* 0x000ea400080010ff */
[----:B--2---:R-:W-:Y:S05]  /*a1e0*/  @!P0 BRA `(.L_x_240) ;  /* 0xfffffffc00f08947 */ /* 0x004fea000383ffff */
[----:B------:R-:W-:Y:S05]  /*a1f0*/  BRA `(.L_x_241) ;  /* 0xffffff9800f87947 */ /* 0x000fea000383ffff */
.L_x_72:
[----:B---3--:R-:W-:-:S07]  /*a200*/  MOV R0, UR5 ;  /* 0x0000000500007c02 */ /* 0x008fce0008000f00 */
.L_x_242:
[----:B-1----:R1:W2:Y:S02]  /*a210*/  SYNCS.PHASECHK.TRANS64.TRYWAIT P0, [R0+URZ], R3 ;  /* 0x00000003000075a7 */ /* 0x0022a400080011ff */
[----:B--2---:R-:W-:Y:S05]  /*a220*/  @!P0 NANOSLEEP.SYNCS 0x989680 ;  /* 0x009896800000895d */ /* 0x004fea0003900000 */
[----:B------:R-:W2:Y:S02]  /*a230*/  @!P0 SYNCS.PHASECHK.TRANS64 P0, [R0+URZ], R3 ;  /* 0x00000003000085a7 */ /* 0x000ea400080010ff */
[----:B--2---:R-:W-:Y:S05]  /*a240*/  @!P0 BRA `(.L_x_242) ;  /* 0xfffffffc00f08947 */ /* 0x004fea000383ffff */
[----:B------:R-:W-:Y:S05]  /*a250*/  BRA `(.L_x_243) ;  /* 0xffffff9c00047947 */ /* 0x000fea000383ffff */
.L_x_73:
[----:B---3--:R-:W-:-:S07]  /*a260*/  MOV R0, UR5 ;  /* 0x0000000500007c02 */ /* 0x008fce0008000f00 */
.L_x_244:
[----:B-1----:R1:W2:Y:S02]  /*a270*/  SYNCS.PHASECHK.TRANS64.TRYWAIT P0, [R0+URZ], R3 ;  /* 0x00000003000075a7 */ /* 0x0022a400080011ff */
[----:B--2---:R-:W-:Y:S05]  /*a280*/  @!P0 NANOSLEEP.SYNCS 0x989680 ;  /* 0x009896800000895d */ /* 0x004fea0003900000 */
[----:B------:R-:W2:Y:S02]  /*a290*/  @!P0 SYNCS.PHASECHK.TRANS64 P0, [R0+URZ], R3 ;  /* 0x00000003000085a7 */ /* 0x000ea400080010ff */
[----:B--2---:R-:W-:Y:S05]  /*a2a0*/  @!P0 BRA `(.L_x_244) ;  /* 0xfffffffc00f08947 */ /* 0x004fea000383ffff */
[----:B------:R-:W-:Y:S05]  /*a2b0*/  BRA `(.L_x_245) ;  /* 0xffffff9c00107947 */ /* 0x000fea000383ffff */
.L_x_74:
[----:B---3--:R-:W-:-:S07]  /*a2c0*/  MOV R0, UR5 ;  /* 0x0000000500007c02 */ /* 0x008fce0008000f00 */
.L_x_246:
[----:B-1----:R1:W2:Y:S02]  /*a2d0*/  SYNCS.PHASECHK.TRANS64.TRYWAIT P0, [R0+URZ], R3 ;  /* 0x00000003000075a7 */ /* 0x0022a400080011ff */
[----:B--2---:R-:W-:Y:S05]  /*a2e0*/  @!P0 NANOSLEEP.SYNCS 0x989680 ;  /* 0x009896800000895d */ /* 0x004fea0003900000 */
[----:B------:R-:W2:Y:S02]  /*a2f0*/  @!P0 SYNCS.PHASECHK.TRANS64 P0, [R0+URZ], R3 ;  /* 0x00000003000085a7 */ /* 0x000ea400080010ff */
[----:B--2---:R-:W-:Y:S05]  /*a300*/  @!P0 BRA `(.L_x_246) ;  /* 0xfffffffc00f08947 */ /* 0x004fea000383ffff */
[----:B------:R-:W-:Y:S05]  /*a310*/  BRA `(.L_x_247) ;  /* 0xffffff9c001c7947 */ /* 0x000fea000383ffff */
.L_x_75:
[----:B---3--:R-:W-:-:S07]  /*a320*/  MOV R0, UR5 ;  /* 0x0000000500007c02 */ /* 0x008fce0008000f00 */
.L_x_248:
[----:B-1----:R1:W2:Y:S02]  /*a330*/  SYNCS.PHASECHK.TRANS64.TRYWAIT P0, [R0+URZ], R3 ;  /* 0x00000003000075a7 */ /* 0x0022a400080011ff */
[----:B--2---:R-:W-:Y:S05]  /*a340*/  @!P0 NANOSLEEP.SYNCS 0x989680 ;  /* 0x009896800000895d */ /* 0x004fea0003900000 */
[----:B------:R-:W2:Y:S02]  /*a350*/  @!P0 SYNCS.PHASECHK.TRANS64 P0, [R0+URZ], R3 ;  /* 0x00000003000085a7 */ /* 0x000ea400080010ff */
[----:B--2---:R-:W-:Y:S05]  /*a360*/  @!P0 BRA `(.L_x_248) ;  /* 0xfffffffc00f08947 */ /* 0x004fea000383ffff */
[----:B------:R-:W-:Y:S05]  /*a370*/  BRA `(.L_x_249) ;  /* 0xffffff9c00287947 */ /* 0x000fea000383ffff */
.L_x_76:
[----:B---3--:R-:W-:-:S07]  /*a380*/  MOV R0, UR5 ;  /* 0x0000000500007c02 */ /* 0x008fce0008000f00 */
.L_x_250:
[----:B-1----:R1:W2:Y:S02]  /*a390*/  SYNCS.PHASECHK.TRANS64.TRYWAIT P0, [R0+URZ], R3 ;  /* 0x00000003000075a7 */ /* 0x0022a400080011ff */
[----:B--2---:R-:W-:Y:S05]  /*a3a0*/  @!P0 NANOSLEEP.SYNCS 0x989680 ;  /* 0x009896800000895d */ /* 0x004fea0003900000 */
[----:B------:R-:W2:Y:S02]  /*a3b0*/  @!P0 SYNCS.PHASECHK.TRANS64 P0, [R0+URZ], R3 ;  /* 0x00000003000085a7 */ /* 0x000ea400080010ff */
[----:B--2---:R-:W-:Y:S05]  /*a3c0*/  @!P0 BRA `(.L_x_250) ;  /* 0xfffffffc00f08947 */ /* 0x004fea000383ffff */
[----:B------:R-:W-:Y:S05]  /*a3d0*/  BRA `(.L_x_251) ;  /* 0xffffff9c00347947 */ /* 0x000fea000383ffff */
.L_x_77:
[----:B---3--:R-:W-:-:S07]  /*a3e0*/  MOV R0, UR5 ;  /* 0x0000000500007c02 */ /* 0x008fce0008000f00 */
.L_x_252:
[----:B-1----:R1:W2:Y:S02]  /*a3f0*/  SYNCS.PHASECHK.TRANS64.TRYWAIT P0, [R0+URZ], R3 ;  /* 0x00000003000075a7 */ /* 0x0022a400080011ff */
[----:B--2---:R-:W-:Y:S05]  /*a400*/  @!P0 NANOSLEEP.SYNCS 0x989680 ;  /* 0x009896800000895d */ /* 0x004fea0003900000 */
[----:B------:R-:W2:Y:S02]  /*a410*/  @!P0 SYNCS.PHASECHK.TRANS64 P0, [R0+URZ], R3 ;  /* 0x00000003000085a7 */ /* 0x000ea400080010ff */
[----:B--2---:R-:W-:Y:S05]  /*a420*/  @!P0 BRA `(.L_x_252) ;  /* 0xfffffffc00f08947 */ /* 0x004fea000383ffff */
[----:B------:R-:W-:Y:S05]  /*a430*/  BRA `(.L_x_253) ;  /* 0xffffff9c00407947 */ /* 0x000fea000383ffff */
.L_x_78:
[----:B---3--:R-:W-:-:S07]  /*a440*/  MOV R0, UR5 ;  /* 0x0000000500007c02 */ /* 0x008fce0008000f00 */
.L_x_254:
[----:B-1----:R1:W2:Y:S02]  /*a450*/  SYNCS.PHASECHK.TRANS64.TRYWAIT P0, [R0+URZ], R3 ;  /* 0x00000003000075a7 */ /* 0x0022a400080011ff */
[----:B--2---:R-:W-:Y:S05]  /*a460*/  @!P0 NANOSLEEP.SYNCS 0x989680 ;  /* 0x009896800000895d */ /* 0x004fea0003900000 */
[----:B------:R-:W2:Y:S02]  /*a470*/  @!P0 SYNCS.PHASECHK.TRANS64 P0, [R0+URZ], R3 ;  /* 0x00000003000085a7 */ /* 0x000ea400080010ff */
[----:B--2---:R-:W-:Y:S05]  /*a480*/  @!P0 BRA `(.L_x_254) ;  /* 0xfffffffc00f08947 */ /* 0x004fea000383ffff */
[----:B------:R-:W-:Y:S05]  /*a490*/  BRA `(.L_x_255) ;  /* 0xffffff9c004c7947 */ /* 0x000fea000383ffff */
.L_x_79:
[----:B---3--:R-:W-:-:S07]  /*a4a0*/  MOV R0, UR5 ;  /* 0x0000000500007c02 */ /* 0x008fce0008000f00 */
.L_x_256:
[----:B-1----:R1:W2:Y:S02]  /*a4b0*/  SYNCS.PHASECHK.TRANS64.TRYWAIT P0, [R0+URZ], R3 ;  /* 0x00000003000075a7 */ /* 0x0022a400080011ff */
[----:B--2---:R-:W-:Y:S05]  /*a4c0*/  @!P0 NANOSLEEP.SYNCS 0x989680 ;  /* 0x009896800000895d */ /* 0x004fea0003900000 */
[----:B------:R-:W2:Y:S02]  /*a4d0*/  @!P0 SYNCS.PHASECHK.TRANS64 P0, [R0+URZ], R3 ;  /* 0x00000003000085a7 */ /* 0x000ea400080010ff */
[----:B--2---:R-:W-:Y:S05]  /*a4e0*/  @!P0 BRA `(.L_x_256) ;  /* 0xfffffffc00f08947 */ /* 0x004fea000383ffff */
[----:B------:R-:W-:Y:S05]  /*a4f0*/  BRA `(.L_x_257) ;  /* 0xffffff9c00587947 */ /* 0x000fea000383ffff */
.L_x_80:
[----:B---3--:R-:W-:-:S07]  /*a500*/  MOV R0, UR5 ;  /* 0x0000000500007c02 */ /* 0x008fce0008000f00 */
.L_x_258:
[----:B-1----:R1:W2:Y:S02]  /*a510*/  SYNCS.PHASECHK.TRANS64.TRYWAIT P0, [R0+URZ], R3 ;  /* 0x00000003000075a7 */ /* 0x0022a400080011ff */
[----:B--2---:R-:W-:Y:S05]  /*a520*/  @!P0 NANOSLEEP.SYNCS 0x989680 ;  /* 0x009896800000895d */ /* 0x004fea0003900000 */
[----:B------:R-:W2:Y:S02]  /*a530*/  @!P0 SYNCS.PHASECHK.TRANS64 P0, [R0+URZ], R3 ;  /* 0x00000003000085a7 */ /* 0x000ea400080010ff */
[----:B--2---:R-:W-:Y:S05]  /*a540*/  @!P0 BRA `(.L_x_258) ;  /* 0xfffffffc00f08947 */ /* 0x004fea000383ffff */
[----:B------:R-:W-:Y:S05]  /*a550*/  BRA `(.L_x_259) ;  /* 0xffffff9c00647947 */ /* 0x000fea000383ffff */
.L_x_81:
[----:B---3--:R-:W-:-:S07]  /*a560*/  MOV R0, UR5 ;  /* 0x0000000500007c02 */ /* 0x008fce0008000f00 */
.L_x_260:
[----:B-1----:R1:W2:Y:S02]  /*a570*/  SYNCS.PHASECHK.TRANS64.TRYWAIT P0, [R0+URZ], R3 ;  /* 0x00000003000075a7 */ /* 0x0022a400080011ff */
[----:B--2---:R-:W-:Y:S05]  /*a580*/  @!P0 NANOSLEEP.SYNCS 0x989680 ;  /* 0x009896800000895d */ /* 0x004fea0003900000 */
[----:B------:R-:W2:Y:S02]  /*a590*/  @!P0 SYNCS.PHASECHK.TRANS64 P0, [R0+URZ], R3 ;  /* 0x00000003000085a7 */ /* 0x000ea400080010ff */
[----:B--2---:R-:W-:Y:S05]  /*a5a0*/  @!P0 BRA `(.L_x_260) ;  /* 0xfffffffc00f08947 */ /* 0x004fea000383ffff */
[----:B------:R-:W-:Y:S05]  /*a5b0*/  BRA `(.L_x_261) ;  /* 0xffffff9c00707947 */ /* 0x000fea000383ffff */
.L_x_82:
[----:B---3--:R-:W-:-:S07]  /*a5c0*/  MOV R0, UR5 ;  /* 0x0000000500007c02 */ /* 0x008fce0008000f00 */
.L_x_262:
[----:B-1----:R1:W2:Y:S02]  /*a5d0*/  SYNCS.PHASECHK.TRANS64.TRYWAIT P0, [R0+URZ], R3 ;  /* 0x00000003000075a7 */ /* 0x0022a400080011ff */
[----:B--2---:R-:W-:Y:S05]  /*a5e0*/  @!P0 NANOSLEEP.SYNCS 0x989680 ;  /* 0x009896800000895d */ /* 0x004fea0003900000 */
[----:B------:R-:W2:Y:S02]  /*a5f0*/  @!P0 SYNCS.PHASECHK.TRANS64 P0, [R0+URZ], R3 ;  /* 0x00000003000085a7 */ /* 0x000ea400080010ff */
[----:B--2---:R-:W-:Y:S05]  /*a600*/  @!P0 BRA `(.L_x_262) ;  /* 0xfffffffc00f08947 */ /* 0x004fea000383ffff */
[----:B------:R-:W-:Y:S05]  /*a610*/  BRA `(.L_x_263) ;  /* 0xffffff9c007c7947 */ /* 0x000fea000383ffff */
.L_x_83:
[----:B---3--:R-:W-:-:S07]  /*a620*/  MOV R0, UR5 ;  /* 0x0000000500007c02 */ /* 0x008fce0008000f00 */
.L_x_264:
[----:B-1----:R1:W2:Y:S02]  /*a630*/  SYNCS.PHASECHK.TRANS64.TRYWAIT P0, [R0+URZ], R3 ;  /* 0x00000003000075a7 */ /* 0x0022a400080011ff */
[----:B--2---:R-:W-:Y:S05]  /*a640*/  @!P0 NANOSLEEP.SYNCS 0x989680 ;  /* 0x009896800000895d */ /* 0x004fea0003900000 */
[----:B------:R-:W2:Y:S02]  /*a650*/  @!P0 SYNCS.PHASECHK.TRANS64 P0, [R0+URZ], R3 ;  /* 0x00000003000085a7 */ /* 0x000ea400080010ff */
[----:B--2---:R-:W-:Y:S05]  /*a660*/  @!P0 BRA `(.L_x_264) ;  /* 0xfffffffc00f08947 */ /* 0x004fea000383ffff */
[----:B------:R-:W-:Y:S05]  /*a670*/  BRA `(.L_x_265) ;  /* 0xffffff9c00887947 */ /* 0x000fea000383ffff */
.L_x_84:
[----:B---3--:R-:W-:-:S07]  /*a680*/  MOV R0, UR5 ;  /* 0x0000000500007c02 */ /* 0x008fce0008000f00 */
.L_x_266:
[----:B-1----:R1:W2:Y:S02]  /*a690*/  SYNCS.PHASECHK.TRANS64.TRYWAIT P0, [R0+URZ], R3 ;  /* 0x00000003000075a7 */ /* 0x0022a400080011ff */
[----:B--2---:R-:W-:Y:S05]  /*a6a0*/  @!P0 NANOSLEEP.SYNCS 0x989680 ;  /* 0x009896800000895d */ /* 0x004fea0003900000 */
[----:B------:R-:W2:Y:S02]  /*a6b0*/  @!P0 SYNCS.PHASECHK.TRANS64 P0, [R0+URZ], R3 ;  /* 0x00000003000085a7 */ /* 0x000ea400080010ff */
[----:B--2---:R-:W-:Y:S05]  /*a6c0*/  @!P0 BRA `(.L_x_266) ;  /* 0xfffffffc00f08947 */ /* 0x004fea000383ffff */
[----:B------:R-:W-:Y:S05]  /*a6d0*/  BRA `(.L_x_267) ;  /* 0xffffff9c00947947 */ /* 0x000fea000383ffff */
.L_x_85:
[----:B---3--:R-:W-:-:S07]  /*a6e0*/  MOV R0, UR5 ;  /* 0x0000000500007c02 */ /* 0x008fce0008000f00 */
.L_x_268:
[----:B-1----:R1:W2:Y:S02]  /*a6f0*/  SYNCS.PHASECHK.TRANS64.TRYWAIT P0, [R0+URZ], R3 ;  /* 0x00000003000075a7 */ /* 0x0022a400080011ff */
[----:B--2---:R-:W-:Y:S05]  /*a700*/  @!P0 NANOSLEEP.SYNCS 0x989680 ;  /* 0x009896800000895d */ /* 0x004fea0003900000 */
[----:B------:R-:W2:Y:S02]  /*a710*/  @!P0 SYNCS.PHASECHK.TRANS64 P0, [R0+URZ], R3 ;  /* 0x00000003000085a7 */ /* 0x000ea400080010ff */
[----:B--2---:R-:W-:Y:S05]  /*a720*/  @!P0 BRA `(.L_x_268) ;  /* 0xfffffffc00f08947 */ /* 0x004fea000383ffff */
[----:B------:R-:W-:Y:S05]  /*a730*/  BRA `(.L_x_269) ;  /* 0xffffff9c00a07947 */ /* 0x000fea000383ffff */
.L_x_86:
[----:B---3--:R-:W-:-:S07]  /*a740*/  MOV R0, UR5 ;  /* 0x0000000500007c02 */ /* 0x008fce0008000f00 */
.L_x_270:
[----:B-1----:R1:W2:Y:S02]  /*a750*/  SYNCS.PHASECHK.TRANS64.TRYWAIT P0, [R0+URZ], R3 ;  /* 0x00000003000075a7 */ /* 0x0022a400080011ff */
[----:B--2---:R-:W-:Y:S05]  /*a760*/  @!P0 NANOSLEEP.SYNCS 0x989680 ;  /* 0x009896800000895d */ /* 0x004fea0003900000 */
[----:B------:R-:W2:Y:S02]  /*a770*/  @!P0 SYNCS.PHASECHK.TRANS64 P0, [R0+URZ], R3 ;  /* 0x00000003000085a7 */ /* 0x000ea400080010ff */
[----:B--2---:R-:W-:Y:S05]  /*a780*/  @!P0 BRA `(.L_x_270) ;  /* 0xfffffffc00f08947 */ /* 0x004fea000383ffff */
[----:B------:R-:W-:Y:S05]  /*a790*/  BRA `(.L_x_271) ;  /* 0xffffff9c00ac7947 */ /* 0x000fea000383ffff */
.L_x_87:
[----:B---3--:R-:W-:-:S07]  /*a7a0*/  MOV R0, UR5 ;  /* 0x0000000500007c02 */ /* 0x008fce0008000f00 */
.L_x_272:
[----:B-1----:R1:W2:Y:S02]  /*a7b0*/  SYNCS.PHASECHK.TRANS64.TRYWAIT P0, [R0+URZ], R3 ;  /* 0x00000003000075a7 */ /* 0x0022a400080011ff */
[----:B--2---:R-:W-:Y:S05]  /*a7c0*/  @!P0 NANOSLEEP.SYNCS 0x989680 ;  /* 0x009896800000895d */ /* 0x004fea0003900000 */
[----:B------:R-:W2:Y:S02]  /*a7d0*/  @!P0 SYNCS.PHASECHK.TRANS64 P0, [R0+URZ], R3 ;  /* 0x00000003000085a7 */ /* 0x000ea400080010ff */
[----:B--2---:R-:W-:Y:S05]  /*a7e0*/  @!P0 BRA `(.L_x_272) ;  /* 0xfffffffc00f08947 */ /* 0x004fea000383ffff */
[----:B------:R-:W-:Y:S05]  /*a7f0*/  BRA `(.L_x_273) ;  /* 0xffffff9c00b87947 */ /* 0x000fea000383ffff */
.L_x_88:
[----:B---3--:R-:W-:-:S07]  /*a800*/  MOV R0, UR5 ;  /* 0x0000000500007c02 */ /* 0x008fce0008000f00 */
.L_x_274:
[----:B-1----:R1:W2:Y:S02]  /*a810*/  SYNCS.PHASECHK.TRANS64.TRYWAIT P0, [R0+URZ], R3 ;  /* 0x00000003000075a7 */ /* 0x0022a400080011ff */
[----:B--2---:R-:W-:Y:S05]  /*a820*/  @!P0 NANOSLEEP.SYNCS 0x989680 ;  /* 0x009896800000895d */ /* 0x004fea0003900000 */
[----:B------:R-:W2:Y:S02]  /*a830*/  @!P0 SYNCS.PHASECHK.TRANS64 P0, [R0+URZ], R3 ;  /* 0x00000003000085a7 */ /* 0x000ea400080010ff */
[----:B--2---:R-:W-:Y:S05]  /*a840*/  @!P0 BRA `(.L_x_274) ;  /* 0xfffffffc00f08947 */ /* 0x004fea000383ffff */
[----:B------:R-:W-:Y:S05]  /*a850*/  BRA `(.L_x_275) ;  /* 0xffffff9c00c47947 */ /* 0x000fea000383ffff */
.L_x_89:
[----:B---3--:R-:W-:-:S07]  /*a860*/  MOV R0, UR5 ;  /* 0x0000000500007c02 */ /* 0x008fce0008000f00 */
.L_x_276:
[----:B-1----:R1:W2:Y:S02]  /*a870*/  SYNCS.PHASECHK.TRANS64.TRYWAIT P0, [R0+URZ], R3 ;  /* 0x00000003000075a7 */ /* 0x0022a400080011ff */
[----:B--2---:R-:W-:Y:S05]  /*a880*/  @!P0 NANOSLEEP.SYNCS 0x989680 ;  /* 0x009896800000895d */ /* 0x004fea0003900000 */
[----:B------:R-:W2:Y:S02]  /*a890*/  @!P0 SYNCS.PHASECHK.TRANS64 P0, [R0+URZ], R3 ;  /* 0x00000003000085a7 */ /* 0x000ea400080010ff */
[----:B--2---:R-:W-:Y:S05]  /*a8a0*/  @!P0 BRA `(.L_x_276) ;  /* 0xfffffffc00f08947 */ /* 0x004fea000383ffff */
[----:B------:R-:W-:Y:S05]  /*a8b0*/  BRA `(.L_x_277) ;  /* 0xffffff9c00d07947 */ /* 0x000fea000383ffff */
.L_x_90:
[----:B---3--:R-:W-:-:S07]  /*a8c0*/  MOV R0, UR5 ;  /* 0x0000000500007c02 */ /* 0x008fce0008000f00 */
.L_x_278:
[----:B-1----:R1:W2:Y:S02]  /*a8d0*/  SYNCS.PHASECHK.TRANS64.TRYWAIT P0, [R0+URZ], R3 ;  /* 0x00000003000075a7 */ /* 0x0022a400080011ff */
[----:B--2---:R-:W-:Y:S05]  /*a8e0*/  @!P0 NANOSLEEP.SYNCS 0x989680 ;  /* 0x009896800000895d */ /* 0x004fea0003900000 */
[----:B------:R-:W2:Y:S02]  /*a8f0*/  @!P0 SYNCS.PHASECHK.TRANS64 P0, [R0+URZ], R3 ;  /* 0x00000003000085a7 */ /* 0x000ea400080010ff */
[----:B--2---:R-:W-:Y:S05]  /*a900*/  @!P0 BRA `(.L_x_278) ;  /* 0xfffffffc00f08947 */ /* 0x004fea000383ffff */
[----:B------:R-:W-:Y:S05]  /*a910*/  BRA `(.L_x_279) ;  /* 0xffffff9c00dc7947 */ /* 0x000fea000383ffff */
.L_x_91:
[----:B---3--:R-:W-:-:S07]  /*a920*/  MOV R0, UR5 ;  /* 0x0000000500007c02 */ /* 0x008fce0008000f00 */
.L_x_280:
[----:B-1----:R1:W2:Y:S02]  /*a930*/  SYNCS.PHASECHK.TRANS64.TRYWAIT P0, [R0+URZ], R3 ;  /* 0x00000003000075a7 */ /* 0x0022a400080011ff */
[----:B--2---:R-:W-:Y:S05]  /*a940*/  @!P0 NANOSLEEP.SYNCS 0x989680 ;  /* 0x009896800000895d */ /* 0x004fea0003900000 */
[----:B------:R-:W2:Y:S02]  /*a950*/  @!P0 SYNCS.PHASECHK.TRANS64 P0, [R0+URZ], R3 ;  /* 0x00000003000085a7 */ /* 0x000ea400080010ff */
[----:B--2---:R-:W-:Y:S05]  /*a960*/  @!P0 BRA `(.L_x_280) ;  /* 0xfffffffc00f08947 */ /* 0x004fea000383ffff */
[----:B------:R-:W-:Y:S05]  /*a970*/  BRA `(.L_x_281) ;  /* 0xffffff9c00e87947 */ /* 0x000fea000383ffff */
.L_x_92:
[----:B---3--:R-:W-:-:S07]  /*a980*/  MOV R0, UR5 ;  /* 0x0000000500007c02 */ /* 0x008fce0008000f00 */
.L_x_282:
[----:B-1----:R1:W2:Y:S02]  /*a990*/  SYNCS.PHASECHK.TRANS64.TRYWAIT P0, [R0+URZ], R3 ;  /* 0x00000003000075a7 */ /* 0x0022a400080011ff */
[----:B--2---:R-:W-:Y:S05]  /*a9a0*/  @!P0 NANOSLEEP.SYNCS 0x989680 ;  /* 0x009896800000895d */ /* 0x004fea0003900000 */
[----:B------:R-:W2:Y:S02]  /*a9b0*/  @!P0 SYNCS.PHASECHK.TRANS64 P0, [R0+URZ], R3 ;  /* 0x00000003000085a7 */ /* 0x000ea400080010ff */
[----:B--2---:R-:W-:Y:S05]  /*a9c0*/  @!P0 BRA `(.L_x_282) ;  /* 0xfffffffc00f08947 */ /* 0x004fea000383ffff */
[----:B------:R-:W-:Y:S05]  /*a9d0*/  BRA `(.L_x_283) ;  /* 0xffffff9c00f47947 */ /* 0x000fea000383ffff */
.L_x_93:
[----:B---3--:R-:W-:-:S07]  /*a9e0*/  MOV R0, UR5 ;  /* 0x0000000500007c02 */ /* 0x008fce0008000f00 */
.L_x_284:
[----:B-1----:R1:W2:Y:S02]  /*a9f0*/  SYNCS.PHASECHK.TRANS64.TRYWAIT P0, [R0+URZ], R3 ;  /* 0x00000003000075a7 */ /* 0x0022a400080011ff */
[----:B--2---:R-:W-:Y:S05]  /*aa00*/  @!P0 NANOSLEEP.SYNCS 0x989680 ;  /* 0x009896800000895d */ /* 0x004fea0003900000 */
[----:B------:R-:W2:Y:S02]  /*aa10*/  @!P0 SYNCS.PHASECHK.TRANS64 P0, [R0+URZ], R3 ;  /* 0x00000003000085a7 */ /* 0x000ea400080010ff */
[----:B--2---:R-:W-:Y:S05]  /*aa20*/  @!P0 BRA `(.L_x_284) ;  /* 0xfffffffc00f08947 */ /* 0x004fea000383ffff */
[----:B------:R-:W-:Y:S05]  /*aa30*/  BRA `(.L_x_285) ;  /* 0xffffffa000007947 */ /* 0x000fea000383ffff */
.L_x_94:
[----:B---3--:R-:W-:-:S07]  /*aa40*/  MOV R0, UR5 ;  /* 0x0000000500007c02 */ /* 0x008fce0008000f00 */
.L_x_286:
[----:B-1----:R1:W2:Y:S02]  /*aa50*/  SYNCS.PHASECHK.TRANS64.TRYWAIT P0, [R0+URZ], R3 ;  /* 0x00000003000075a7 */ /* 0x0022a400080011ff */
[----:B--2---:R-:W-:Y:S05]  /*aa60*/  @!P0 NANOSLEEP.SYNCS 0x989680 ;  /* 0x009896800000895d */ /* 0x004fea0003900000 */
[----:B------:R-:W2:Y:S02]  /*aa70*/  @!P0 SYNCS.PHASECHK.TRANS64 P0, [R0+URZ], R3 ;  /* 0x00000003000085a7 */ /* 0x000ea400080010ff */
[----:B--2---:R-:W-:Y:S05]  /*aa80*/  @!P0 BRA `(.L_x_286) ;  /* 0xfffffffc00f08947 */ /* 0x004fea000383ffff */
[----:B------:R-:W-:Y:S05]  /*aa90*/  BRA `(.L_x_287) ;  /* 0xffffffa0000c7947 */ /* 0x000fea000383ffff */
.L_x_95:
[----:B---3--:R-:W-:-:S07]  /*aaa0*/  MOV R0, UR5 ;  /* 0x0000000500007c02 */ /* 0x008fce0008000f00 */
.L_x_288:
[----:B-1----:R1:W2:Y:S02]  /*aab0*/  SYNCS.PHASECHK.TRANS64.TRYWAIT P0, [R0+URZ], R3 ;  /* 0x00000003000075a7 */ /* 0x0022a400080011ff */
[----:B--2---:R-:W-:Y:S05]  /*aac0*/  @!P0 NANOSLEEP.SYNCS 0x989680 ;  /* 0x009896800000895d */ /* 0x004fea0003900000 */
[----:B------:R-:W2:Y:S02]  /*aad0*/  @!P0 SYNCS.PHASECHK.TRANS64 P0, [R0+URZ], R3 ;  /* 0x00000003000085a7 */ /* 0x000ea400080010ff */
[----:B--2---:R-:W-:Y:S05]  /*aae0*/  @!P0 BRA `(.L_x_288) ;  /* 0xfffffffc00f08947 */ /* 0x004fea000383ffff */
[----:B------:R-:W-:Y:S05]  /*aaf0*/  BRA `(.L_x_289) ;  /* 0xffffffa000187947 */ /* 0x000fea000383ffff */
.L_x_96:
[----:B---3--:R-:W-:-:S07]  /*ab00*/  MOV R0, UR5 ;  /* 0x0000000500007c02 */ /* 0x008fce0008000f00 */
.L_x_290:
[----:B-1----:R1:W2:Y:S02]  /*ab10*/  SYNCS.PHASECHK.TRANS64.TRYWAIT P0, [R0+URZ], R3 ;  /* 0x00000003000075a7 */ /* 0x0022a400080011ff */
[----:B--2---:R-:W-:Y:S05]  /*ab20*/  @!P0 NANOSLEEP.SYNCS 0x989680 ;  /* 0x009896800000895d */ /* 0x004fea0003900000 */
[----:B------:R-:W2:Y:S02]  /*ab30*/  @!P0 SYNCS.PHASECHK.TRANS64 P0, [R0+URZ], R3 ;  /* 0x00000003000085a7 */ /* 0x000ea400080010ff */
[----:B--2---:R-:W-:Y:S05]  /*ab40*/  @!P0 BRA `(.L_x_290) ;  /* 0xfffffffc00f08947 */ /* 0x004fea000383ffff */
[----:B------:R-:W-:Y:S05]  /*ab50*/  BRA `(.L_x_291) ;  /* 0xffffffa000247947 */ /* 0x000fea000383ffff */
.L_x_97:
[----:B---3--:R-:W-:-:S07]  /*ab60*/  MOV R0, UR5 ;  /* 0x0000000500007c02 */ /* 0x008fce0008000f00 */
.L_x_292:
[----:B-1----:R1:W2:Y:S02]  /*ab70*/  SYNCS.PHASECHK.TRANS64.TRYWAIT P0, [R0+URZ], R3 ;  /* 0x00000003000075a7 */ /* 0x0022a400080011ff */
[----:B--2---:R-:W-:Y:S05]  /*ab80*/  @!P0 NANOSLEEP.SYNCS 0x989680 ;  /* 0x009896800000895d */ /* 0x004fea0003900000 */
[----:B------:R-:W2:Y:S02]  /*ab90*/  @!P0 SYNCS.PHASECHK.TRANS64 P0, [R0+URZ], R3 ;  /* 0x00000003000085a7 */ /* 0x000ea400080010ff */
[----:B--2---:R-:W-:Y:S05]  /*aba0*/  @!P0 BRA `(.L_x_292) ;  /* 0xfffffffc00f08947 */ /* 0x004fea000383ffff */
[----:B------:R-:W-:Y:S05]  /*abb0*/  BRA `(.L_x_293) ;  /* 0xffffffa000307947 */ /* 0x000fea000383ffff */
.L_x_98:
[----:B---3--:R-:W-:-:S07]  /*abc0*/  MOV R0, UR5 ;  /* 0x0000000500007c02 */ /* 0x008fce0008000f00 */
.L_x_294:
[----:B-1----:R1:W2:Y:S02]  /*abd0*/  SYNCS.PHASECHK.TRANS64.TRYWAIT P0, [R0+URZ], R3 ;  /* 0x00000003000075a7 */ /* 0x0022a400080011ff */
[----:B--2---:R-:W-:Y:S05]  /*abe0*/  @!P0 NANOSLEEP.SYNCS 0x989680 ;  /* 0x009896800000895d */ /* 0x004fea0003900000 */
[----:B------:R-:W2:Y:S02]  /*abf0*/  @!P0 SYNCS.PHASECHK.TRANS64 P0, [R0+URZ], R3 ;  /* 0x00000003000085a7 */ /* 0x000ea400080010ff */
[----:B--2---:R-:W-:Y:S05]  /*ac00*/  @!P0 BRA `(.L_x_294) ;  /* 0xfffffffc00f08947 */ /* 0x004fea000383ffff */
[----:B------:R-:W-:Y:S05]  /*ac10*/  BRA `(.L_x_295) ;  /* 0xffffffa0003c7947 */ /* 0x000fea000383ffff */
.L_x_99:
[----:B---3--:R-:W-:-:S07]  /*ac20*/  MOV R0, UR5 ;  /* 0x0000000500007c02 */ /* 0x008fce0008000f00 */
.L_x_296:
[----:B-1----:R1:W2:Y:S02]  /*ac30*/  SYNCS.PHASECHK.TRANS64.TRYWAIT P0, [R0+URZ], R3 ;  /* 0x00000003000075a7 */ /* 0x0022a400080011ff */
[----:B--2---:R-:W-:Y:S05]  /*ac40*/  @!P0 NANOSLEEP.SYNCS 0x989680 ;  /* 0x009896800000895d */ /* 0x004fea0003900000 */
[----:B------:R-:W2:Y:S02]  /*ac50*/  @!P0 SYNCS.PHASECHK.TRANS64 P0, [R0+URZ], R3 ;  /* 0x00000003000085a7 */ /* 0x000ea400080010ff */
[----:B--2---:R-:W-:Y:S05]  /*ac60*/  @!P0 BRA `(.L_x_296) ;  /* 0xfffffffc00f08947 */ /* 0x004fea000383ffff */
[----:B------:R-:W-:Y:S05]  /*ac70*/  BRA `(.L_x_297) ;  /* 0xffffffa000487947 */ /* 0x000fea000383ffff */
.L_x_100:
[----:B---3--:R-:W-:-:S07]  /*ac80*/  MOV R0, UR5 ;  /* 0x0000000500007c02 */ /* 0x008fce0008000f00 */
.L_x_298:
[----:B-1----:R1:W2:Y:S02]  /*ac90*/  SYNCS.PHASECHK.TRANS64.TRYWAIT P0, [R0+URZ], R3 ;  /* 0x00000003000075a7 */ /* 0x0022a400080011ff */
[----:B--2---:R-:W-:Y:S05]  /*aca0*/  @!P0 NANOSLEEP.SYNCS 0x989680 ;  /* 0x009896800000895d */ /* 0x004fea0003900000 */
[----:B------:R-:W2:Y:S02]  /*acb0*/  @!P0 SYNCS.PHASECHK.TRANS64 P0, [R0+URZ], R3 ;  /* 0x00000003000085a7 */ /* 0x000ea400080010ff */
[----:B--2---:R-:W-:Y:S05]  /*acc0*/  @!P0 BRA `(.L_x_298) ;  /* 0xfffffffc00f08947 */ /* 0x004fea000383ffff */
[----:B------:R-:W-:Y:S05]  /*acd0*/  BRA `(.L_x_299) ;  /* 0xffffffa000547947 */ /* 0x000fea000383ffff */
.L_x_101:
[----:B---3--:R-:W-:-:S07]  /*ace0*/  MOV R0, UR5 ;  /* 0x0000000500007c02 */ /* 0x008fce0008000f00 */
.L_x_300:
[----:B-1----:R1:W2:Y:S02]  /*acf0*/  SYNCS.PHASECHK.TRANS64.TRYWAIT P0, [R0+URZ], R3 ;  /* 0x00000003000075a7 */ /* 0x0022a400080011ff */
[----:B--2---:R-:W-:Y:S05]  /*ad00*/  @!P0 NANOSLEEP.SYNCS 0x989680 ;  /* 0x009896800000895d */ /* 0x004fea0003900000 */
[----:B------:R-:W2:Y:S02]  /*ad10*/  @!P0 SYNCS.PHASECHK.TRANS64 P0, [R0+URZ], R3 ;  /* 0x00000003000085a7 */ /* 0x000ea400080010ff */
[----:B--2---:R-:W-:Y:S05]  /*ad20*/  @!P0 BRA `(.L_x_300) ;  /* 0xfffffffc00f08947 */ /* 0x004fea000383ffff */
[----:B------:R-:W-:Y:S05]  /*ad30*/  BRA `(.L_x_301) ;  /* 0xffffffa000607947 */ /* 0x000fea000383ffff */
.L_x_102:
[----:B---3--:R-:W-:-:S07]  /*ad40*/  MOV R0, UR5 ;  /* 0x0000000500007c02 */ /* 0x008fce0008000f00 */
.L_x_302:
[----:B-1----:R1:W2:Y:S02]  /*ad50*/  SYNCS.PHASECHK.TRANS64.TRYWAIT P0, [R0+URZ], R3 ;  /* 0x00000003000075a7 */ /* 0x0022a400080011ff */
[----:B--2---:R-:W-:Y:S05]  /*ad60*/  @!P0 NANOSLEEP.SYNCS 0x989680 ;  /* 0x009896800000895d */ /* 0x004fea0003900000 */
[----:B------:R-:W2:Y:S02]  /*ad70*/  @!P0 SYNCS.PHASECHK.TRANS64 P0, [R0+URZ], R3 ;  /* 0x00000003000085a7 */ /* 0x000ea400080010ff */
[----:B--2---:R-:W-:Y:S05]  /*ad80*/  @!P0 BRA `(.L_x_302) ;  /* 0xfffffffc00f08947 */ /* 0x004fea000383ffff */
[----:B------:R-:W-:Y:S05]  /*ad90*/  BRA `(.L_x_303) ;  /* 0xffffffa0006c7947 */ /* 0x000fea000383ffff */
.L_x_103:
[----:B---3--:R-:W-:-:S07]  /*ada0*/  MOV R0, UR5 ;  /* 0x0000000500007c02 */ /* 0x008fce0008000f00 */
.L_x_304:
[----:B-1----:R1:W2:Y:S02]  /*adb0*/  SYNCS.PHASECHK.TRANS64.TRYWAIT P0, [R0+URZ], R3 ;  /* 0x00000003000075a7 */ /* 0x0022a400080011ff */
[----:B--2---:R-:W-:Y:S05]  /*adc0*/  @!P0 NANOSLEEP.SYNCS 0x989680 ;  /* 0x009896800000895d */ /* 0x004fea0003900000 */
[----:B------:R-:W2:Y:S02]  /*add0*/  @!P0 SYNCS.PHASECHK.TRANS64 P0, [R0+URZ], R3 ;  /* 0x00000003000085a7 */ /* 0x000ea400080010ff */
[----:B--2---:R-:W-:Y:S05]  /*ade0*/  @!P0 BRA `(.L_x_304) ;  /* 0xfffffffc00f08947 */ /* 0x004fea000383ffff */
[----:B------:R-:W-:Y:S05]  /*adf0*/  BRA `(.L_x_305) ;  /* 0xffffffa000787947 */ /* 0x000fea000383ffff */
.L_x_104:
[----:B---3--:R-:W-:-:S07]  /*ae00*/  MOV R0, UR5 ;  /* 0x0000000500007c02 */ /* 0x008fce0008000f00 */
.L_x_306:
[----:B-1----:R1:W2:Y:S02]  /*ae10*/  SYNCS.PHASECHK.TRANS64.TRYWAIT P0, [R0+URZ], R3 ;  /* 0x00000003000075a7 */ /* 0x0022a400080011ff */
[----:B--2---:R-:W-:Y:S05]  /*ae20*/  @!P0 NANOSLEEP.SYNCS 0x989680 ;  /* 0x009896800000895d */ /* 0x004fea0003900000 */
[----:B------:R-:W2:Y:S02]  /*ae30*/  @!P0 SYNCS.PHASECHK.TRANS64 P0, [R0+URZ], R3 ;  /* 0x00000003000085a7 */ /* 0x000ea400080010ff */
[----:B--2---:R-:W-:Y:S05]  /*ae40*/  @!P0 BRA `(.L_x_306) ;  /* 0xfffffffc00f08947 */ /* 0x004fea000383ffff */
[----:B------:R-:W-:Y:S05]  /*ae50*/  BRA `(.L_x_307) ;  /* 0xffffffa000847947 */ /* 0x000fea000383ffff */
.L_x_105:
[----:B---3--:R-:W-:-:S07]  /*ae60*/  MOV R0, UR5 ;  /* 0x0000000500007c02 */ /* 0x008fce0008000f00 */
.L_x_308:
[----:B-1----:R1:W2:Y:S02]  /*ae70*/  SYNCS.PHASECHK.TRANS64.TRYWAIT P0, [R0+URZ], R3 ;  /* 0x00000003000075a7 */ /* 0x0022a400080011ff */
[----:B--2---:R-:W-:Y:S05]  /*ae80*/  @!P0 NANOSLEEP.SYNCS 0x989680 ;  /* 0x009896800000895d */ /* 0x004fea0003900000 */
[----:B------:R-:W2:Y:S02]  /*ae90*/  @!P0 SYNCS.PHASECHK.TRANS64 P0, [R0+URZ], R3 ;  /* 0x00000003000085a7 */ /* 0x000ea400080010ff */
[----:B--2---:R-:W-:Y:S05]  /*aea0*/  @!P0 BRA `(.L_x_308) ;  /* 0xfffffffc00f08947 */ /* 0x004fea000383ffff */
[----:B------:R-:W-:Y:S05]  /*aeb0*/  BRA `(.L_x_309) ;  /* 0xffffffa000907947 */ /* 0x000fea000383ffff */
.L_x_106:
[----:B---3--:R-:W-:-:S07]  /*aec0*/  MOV R0, UR5 ;  /* 0x0000000500007c02 */ /* 0x008fce0008000f00 */
.L_x_310:
[----:B-1----:R1:W2:Y:S02]  /*aed0*/  SYNCS.PHASECHK.TRANS64.TRYWAIT P0, [R0+URZ], R3 ;  /* 0x00000003000075a7 */ /* 0x0022a400080011ff */
[----:B--2---:R-:W-:Y:S05]  /*aee0*/  @!P0 NANOSLEEP.SYNCS 0x989680 ;  /* 0x009896800000895d */ /* 0x004fea0003900000 */
[----:B------:R-:W2:Y:S02]  /*aef0*/  @!P0 SYNCS.PHASECHK.TRANS64 P0, [R0+URZ], R3 ;  /* 0x00000003000085a7 */ /* 0x000ea400080010ff */
[----:B--2---:R-:W-:Y:S05]  /*af00*/  @!P0 BRA `(.L_x_310) ;  /* 0xfffffffc00f08947 */ /* 0x004fea000383ffff */
[----:B------:R-:W-:Y:S05]  /*af10*/  BRA `(.L_x_311) ;  /* 0xffffffa0009c7947 */ /* 0x000fea000383ffff */
.L_x_107:
[----:B---3--:R-:W-:-:S07]  /*af20*/  MOV R0, UR5 ;  /* 0x0000000500007c02 */ /* 0x008fce0008000f00 */
.L_x_312:
[----:B-1----:R1:W2:Y:S02]  /*af30*/  SYNCS.PHASECHK.TRANS64.TRYWAIT P0, [R0+URZ], R3 ;  /* 0x00000003000075a7 */ /* 0x0022a400080011ff */
[----:B--2---:R-:W-:Y:S05]  /*af40*/  @!P0 NANOSLEEP.SYNCS 0x989680 ;  /* 0x009896800000895d */ /* 0x004fea0003900000 */
[----:B------:R-:W2:Y:S02]  /*af50*/  @!P0 SYNCS.PHASECHK.TRANS64 P0, [R0+URZ], R3 ;  /* 0x00000003000085a7 */ /* 0x000ea400080010ff */
[----:B--2---:R-:W-:Y:S05]  /*af60*/  @!P0 BRA `(.L_x_312) ;  /* 0xfffffffc00f08947 */ /* 0x004fea000383ffff */
[----:B------:R-:W-:Y:S05]  /*af70*/  BRA `(.L_x_313) ;  /* 0xffffffa000a87947 */ /* 0x000fea000383ffff */
.L_x_108:
[----:B---3--:R-:W-:-:S07]  /*af80*/  MOV R0, UR5 ;  /* 0x0000000500007c02 */ /* 0x008fce0008000f00 */
.L_x_314:
[----:B-1----:R1:W2:Y:S02]  /*af90*/  SYNCS.PHASECHK.TRANS64.TRYWAIT P0, [R0+URZ], R3 ;  /* 0x00000003000075a7 */ /* 0x0022a400080011ff */
[----:B--2---:R-:W-:Y:S05]  /*afa0*/  @!P0 NANOSLEEP.SYNCS 0x989680 ;  /* 0x009896800000895d */ /* 0x004fea0003900000 */
[----:B------:R-:W2:Y:S02]  /*afb0*/  @!P0 SYNCS.PHASECHK.TRANS64 P0, [R0+URZ], R3 ;  /* 0x00000003000085a7 */ /* 0x000ea400080010ff */
[----:B--2---:R-:W-:Y:S05]  /*afc0*/  @!P0 BRA `(.L_x_314) ;  /* 0xfffffffc00f08947 */ /* 0x004fea000383ffff */
[----:B------:R-:W-:Y:S05]  /*afd0*/  BRA `(.L_x_315) ;  /* 0xffffffa000b47947 */ /* 0x000fea000383ffff */
.L_x_109:
[----:B---3--:R-:W-:-:S07]  /*afe0*/  MOV R0, UR5 ;  /* 0x0000000500007c02 */ /* 0x008fce0008000f00 */
.L_x_316:
[----:B-1----:R1:W2:Y:S02]  /*aff0*/  SYNCS.PHASECHK.TRANS64.TRYWAIT P0, [R0+URZ], R3 ;  /* 0x00000003000075a7 */ /* 0x0022a400080011ff */
[----:B--2---:R-:W-:Y:S05]  /*b000*/  @!P0 NANOSLEEP.SYNCS 0x989680 ;  /* 0x009896800000895d */ /* 0x004fea0003900000 */
[----:B------:R-:W2:Y:S02]  /*b010*/  @!P0 SYNCS.PHASECHK.TRANS64 P0, [R0+URZ], R3 ;  /* 0x00000003000085a7 */ /* 0x000ea400080010ff */
[----:B--2---:R-:W-:Y:S05]  /*b020*/  @!P0 BRA `(.L_x_316) ;  /* 0xfffffffc00f08947 */ /* 0x004fea000383ffff */
[----:B------:R-:W-:Y:S05]  /*b030*/  BRA `(.L_x_317) ;  /* 0xffffffa000c07947 */ /* 0x000fea000383ffff */
.L_x_110:
[----:B---3--:R-:W-:-:S07]  /*b040*/  MOV R0, UR5 ;  /* 0x0000000500007c02 */ /* 0x008fce0008000f00 */
.L_x_318:
[----:B-1----:R1:W2:Y:S02]  /*b050*/  SYNCS.PHASECHK.TRANS64.TRYWAIT P0, [R0+URZ], R3 ;  /* 0x00000003000075a7 */ /* 0x0022a400080011ff */
[----:B--2---:R-:W-:Y:S05]  /*b060*/  @!P0 NANOSLEEP.SYNCS 0x989680 ;  /* 0x009896800000895d */ /* 0x004fea0003900000 */
[----:B------:R-:W2:Y:S02]  /*b070*/  @!P0 SYNCS.PHASECHK.TRANS64 P0, [R0+URZ], R3 ;  /* 0x00000003000085a7 */ /* 0x000ea400080010ff */
[----:B--2---:R-:W-:Y:S05]  /*b080*/  @!P0 BRA `(.L_x_318) ;  /* 0xfffffffc00f08947 */ /* 0x004fea000383ffff */
[----:B------:R-:W-:Y:S05]  /*b090*/  BRA `(.L_x_319) ;  /* 0xffffffa000cc7947 */ /* 0x000fea000383ffff */
.L_x_111:
[----:B---3--:R-:W-:-:S07]  /*b0a0*/  MOV R0, UR5 ;  /* 0x0000000500007c02 */ /* 0x008fce0008000f00 */
.L_x_320:
[----:B-1----:R1:W2:Y:S02]  /*b0b0*/  SYNCS.PHASECHK.TRANS64.TRYWAIT P0, [R0+URZ], R3 ;  /* 0x00000003000075a7 */ /* 0x0022a400080011ff */
[----:B--2---:R-:W-:Y:S05]  /*b0c0*/  @!P0 NANOSLEEP.SYNCS 0x989680 ;  /* 0x009896800000895d */ /* 0x004fea0003900000 */
[----:B------:R-:W2:Y:S02]  /*b0d0*/  @!P0 SYNCS.PHASECHK.TRANS64 P0, [R0+URZ], R3 ;  /* 0x00000003000085a7 */ /* 0x000ea400080010ff */
[----:B--2---:R-:W-:Y:S05]  /*b0e0*/  @!P0 BRA `(.L_x_320) ;  /* 0xfffffffc00f08947 */ /* 0x004fea000383ffff */
[----:B------:R-:W-:Y:S05]  /*b0f0*/  BRA `(.L_x_321) ;  /* 0xffffffa000d87947 */ /* 0x000fea000383ffff */
.L_x_112:
[----:B---3--:R-:W-:-:S07]  /*b100*/  MOV R0, UR5 ;  /* 0x0000000500007c02 */ /* 0x008fce0008000f00 */
.L_x_322:
[----:B-1----:R1:W2:Y:S02]  /*b110*/  SYNCS.PHASECHK.TRANS64.TRYWAIT P0, [R0+URZ], R3 ;  /* 0x00000003000075a7 */ /* 0x0022a400080011ff */
[----:B--2---:R-:W-:Y:S05]  /*b120*/  @!P0 NANOSLEEP.SYNCS 0x989680 ;  /* 0x009896800000895d */ /* 0x004fea0003900000 */
[----:B------:R-:W2:Y:S02]  /*b130*/  @!P0 SYNCS.PHASECHK.TRANS64 P0, [R0+URZ], R3 ;  /* 0x00000003000085a7 */ /* 0x000ea400080010ff */
[----:B--2---:R-:W-:Y:S05]  /*b140*/  @!P0 BRA `(.L_x_322) ;  /* 0xfffffffc00f08947 */ /* 0x004fea000383ffff */
[----:B------:R-:W-:Y:S05]  /*b150*/  BRA `(.L_x_323) ;  /* 0xffffffa000e47947 */ /* 0x000fea000383ffff */
.L_x_113:
[----:B---3--:R-:W-:-:S07]  /*b160*/  MOV R0, UR5 ;  /* 0x0000000500007c02 */ /* 0x008fce0008000f00 */
.L_x_324:
[----:B-1----:R1:W2:Y:S02]  /*b170*/  SYNCS.PHASECHK.TRANS64.TRYWAIT P0, [R0+URZ], R3 ;  /* 0x00000003000075a7 */ /* 0x0022a400080011ff */
[----:B--2---:R-:W-:Y:S05]  /*b180*/  @!P0 NANOSLEEP.SYNCS 0x989680 ;  /* 0x009896800000895d */ /* 0x004fea0003900000 */
[----:B------:R-:W2:Y:S02]  /*b190*/  @!P0 SYNCS.PHASECHK.TRANS64 P0, [R0+URZ], R3 ;  /* 0x00000003000085a7 */ /* 0x000ea400080010ff */
[----:B--2---:R-:W-:Y:S05]  /*b1a0*/  @!P0 BRA `(.L_x_324) ;  /* 0xfffffffc00f08947 */ /* 0x004fea000383ffff */
[----:B------:R-:W-:Y:S05]  /*b1b0*/  BRA `(.L_x_325) ;  /* 0xffffffa000f07947 */ /* 0x000fea000383ffff */
.L_x_114:
[----:B---3--:R-:W-:-:S07]  /*b1c0*/  MOV R0, UR5 ;  /* 0x0000000500007c02 */ /* 0x008fce0008000f00 */
.L_x_326:
[----:B-1----:R1:W2:Y:S02]  /*b1d0*/  SYNCS.PHASECHK.TRANS64.TRYWAIT P0, [R0+URZ], R3 ;  /* 0x00000003000075a7 */ /* 0x0022a400080011ff */
[----:B--2---:R-:W-:Y:S05]  /*b1e0*/  @!P0 NANOSLEEP.SYNCS 0x989680 ;  /* 0x009896800000895d */ /* 0x004fea0003900000 */
[----:B------:R-:W2:Y:S02]  /*b1f0*/  @!P0 SYNCS.PHASECHK.TRANS64 P0, [R0+URZ], R3 ;  /* 0x00000003000085a7 */ /* 0x000ea400080010ff */
[----:B--2---:R-:W-:Y:S05]  /*b200*/  @!P0 BRA `(.L_x_326) ;  /* 0xfffffffc00f08947 */ /* 0x004fea000383ffff */
[----:B------:R-:W-:Y:S05]  /*b210*/  BRA `(.L_x_327) ;  /* 0xffffffa000fc7947 */ /* 0x000fea000383ffff */
.L_x_117:
[----:B-1----:R1:W2:Y:S02]  /*b220*/  SYNCS.PHASECHK.TRANS64.TRYWAIT P0, [R0+URZ+0x500], R5 ;  /* 0x00050005000075a7 */ /* 0x0022a400080011ff */
[----:B--2---:R-:W-:Y:S05]  /*b230*/  @!P0 NANOSLEEP.SYNCS 0x989680 ;  /* 0x009896800000895d */ /* 0x004fea0003900000 */
[----:B------:R-:W2:Y:S02]  /*b240*/  @!P0 SYNCS.PHASECHK.TRANS64 P0, [R0+URZ+0x500], R5 ;  /* 0x00050005000085a7 */ /* 0x000ea400080010ff */
[----:B--2---:R-:W-:Y:S05]  /*b250*/  @!P0 BRA `(.L_x_117) ;  /* 0xfffffffc00f08947 */ /* 0x004fea000383ffff */
[----:B------:R-:W-:Y:S05]  /*b260*/  BRA `(.L_x_328) ;  /* 0xffffffa4005c7947 */ /* 0x000fea000383ffff */
.L_x_118:
[----:B------:R-:W-:-:S07]  /*b270*/  MOV R0, UR5 ;  /* 0x0000000500007c02 */ /* 0x000fce0008000f00 */
.L_x_329:
[----:B-1----:R1:W2:Y:S02]  /*b280*/  SYNCS.PHASECHK.TRANS64.TRYWAIT P0, [R0+URZ+0x4b0], R7 ;  /* 0x0004b007000075a7 */ /* 0x0022a400080011ff */
[----:B--2---:R-:W-:Y:S05]  /*b290*/  @!P0 NANOSLEEP.SYNCS 0x989680 ;  /* 0x009896800000895d */ /* 0x004fea0003900000 */
[----:B------:R-:W2:Y:S02]  /*b2a0*/  @!P0 SYNCS.PHASECHK.TRANS64 P0, [R0+URZ+0x4b0], R7 ;  /* 0x0004b007000085a7 */ /* 0x000ea400080010ff */
[----:B--2---:R-:W-:Y:S05]  /*b2b0*/  @!P0 BRA `(.L_x_329) ;  /* 0xfffffffc00f08947 */ /* 0x004fea000383ffff */
[----:B------:R-:W-:Y:S05]  /*b2c0*/  BRA `(.L_x_330) ;  /* 0xffffffa4006c7947 */ /* 0x000fea000383ffff */
.L_x_119:
[----:B-1----:R1:W2:Y:S02]  /*b2d0*/  SYNCS.PHASECHK.TRANS64.TRYWAIT P1, [R0+URZ+0x4a0], R5 ;  /* 0x0004a005000075a7 */ /* 0x0022a400080211ff */
[----:B--2---:R-:W-:Y:S05]  /*b2e0*/  @!P1 NANOSLEEP.SYNCS 0x989680 ;  /* 0x009896800000995d */ /* 0x004fea0003900000 */
[----:B------:R-:W2:Y:S02]  /*b2f0*/  @!P1 SYNCS.PHASECHK.TRANS64 P1, [R0+URZ+0x4a0], R5 ;  /* 0x0004a005000095a7 */ /* 0x000ea400080210ff */
[----:B--2---:R-:W-:Y:S05]  /*b300*/  @!P1 BRA `(.L_x_119) ;  /* 0xfffffffc00f09947 */ /* 0x004fea000383ffff */
[----:B------:R-:W-:Y:S05]  /*b310*/  BRA `(.L_x_331) ;  /* 0xffffffa4009c7947 */ /* 0x000fea000383ffff */
.L_x_122:
[----:B------:R-:W-:-:S07]  /*b320*/  MOV R0, UR5 ;  /* 0x0000000500007c02 */ /* 0x000fce0008000f00 */
.L_x_332:
[----:B-1----:R1:W2:Y:S02]  /*b330*/  SYNCS.PHASECHK.TRANS64.TRYWAIT P0, [R0+URZ+0x4b0], R3 ;  /* 0x0004b003000075a7 */ /* 0x0022a400080011ff */
[----:B--2---:R-:W-:Y:S05]  /*b340*/  @!P0 NANOSLEEP.SYNCS 0x989680 ;  /* 0x009896800000895d */ /* 0x004fea0003900000 */
[----:B------:R-:W2:Y:S02]  /*b350*/  @!P0 SYNCS.PHASECHK.TRANS64 P0, [R0+URZ+0x4b0], R3 ;  /* 0x0004b003000085a7 */ /* 0x000ea400080010ff */
[----:B--2---:R-:W-:Y:S05]  /*b360*/  @!P0 BRA `(.L_x_332) ;  /* 0xfffffffc00f08947 */ /* 0x004fea000383ffff */
[----:B------:R-:W-:Y:S05]  /*b370*/  BRA `(.L_x_121) ;  /* 0xffffffa400f07947 */ /* 0x000fea000383ffff */
.L_x_131:
[----:B-1----:R-:W-:-:S04]  /*b380*/  MOV R4, UR6 ;  /* 0x0000000600047c02 */ /* 0x002fc80008000f00 */
[----:B------:R1:W2:Y:S03]  /*b390*/  SYNCS.PHASECHK.TRANS64.TRYWAIT P0, [R4+URZ+0x8], R5 ;  /* 0x00000805040075a7 */ /* 0x0002a600080011ff */
[----:B--2---:R-:W-:Y:S05]  /*b3a0*/  @!P0 NANOSLEEP.SYNCS 0x989680 ;  /* 0x009896800000895d */ /* 0x004fea0003900000 */
[----:B------:R-:W2:Y:S02]  /*b3b0*/  @!P0 SYNCS.PHASECHK.TRANS64 P0, [R4+URZ+0x8], R5 ;  /* 0x00000805040085a7 */ /* 0x000ea400080010ff */
[----:B--2---:R-:W-:Y:S05]  /*b3c0*/  @!P0 BRA `(.L_x_131) ;  /* 0xfffffffc00ec8947 */ /* 0x004fea000383ffff */
[----:B------:R-:W-:Y:S05]  /*b3d0*/  BRA `(.L_x_130) ;  /* 0xffffffa800a47947 */ /* 0x000fea000383ffff */
.L_x_133:
[----:B------:R-:W-:Y:S01]  /*b3e0*/  BSSY B0, `(.L_x_333) ;  /* 0x0000006000007945 */ /* 0x000fe20003800000 */
[----:B------:R-:W-:-:S07]  /*b3f0*/  MOV R15, 0xffffffff ;  /* 0xffffffff000f7802 */ /* 0x000fce0000000f00 */
[----:B-1---5:R-:W-:Y:S05]  /*b400*/  WARPSYNC.COLLECTIVE R15, `(.L_x_334) ;  /* 0x000000000f0c7348 */ /* 0x022fea0003c00000 */
[----:B------:R-:W-:Y:S02]  /*b410*/  ELECT P6, UR79, PT ;  /* 0x00000000004f782f */ /* 0x000fe400038c0000 */
[----:B------:R-:W-:Y:S01]  /*b420*/  MOV R14, UR79 ;  /* 0x0000004f000e7c02 */ /* 0x000fe20008000f00 */
[----:B-1---5:R-:W-:Y:S10]  /*b430*/  ENDCOLLECTIVE ;  /* 0x000000000000791b */ /* 0x022ff40003800000 */
.L_x_334:
[----:B------:R-:W-:Y:S05]  /*b440*/  BSYNC B0 ;  /* 0x0000000000007941 */ /* 0x000fea0003800000 */
.L_x_333:
[----:B------:R-:W-:Y:S05]  /*b450*/  BRA `(.L_x_335) ;  /* 0xffffffa800d47947 */ /* 0x000fea000383ffff */
.L_x_135:
[----:B-1----:R-:W-:-:S04]  /*b460*/  MOV R2, UR6 ;  /* 0x0000000600027c02 */ /* 0x002fc80008000f00 */
[----:B------:R1:W2:Y:S03]  /*b470*/  SYNCS.PHASECHK.TRANS64.TRYWAIT P0, [R2+URZ+0x8], R3 ;  /* 0x00000803020075a7 */ /* 0x0002a600080011ff */
[----:B--2---:R-:W-:Y:S05]  /*b480*/  @!P0 NANOSLEEP.SYNCS 0x989680 ;  /* 0x009896800000895d */ /* 0x004fea0003900000 */
[----:B------:R-:W2:Y:S02]  /*b490*/  @!P0 SYNCS.PHASECHK.TRANS64 P0, [R2+URZ+0x8], R3 ;  /* 0x00000803020085a7 */ /* 0x000ea400080010ff */
[----:B--2---:R-:W-:Y:S05]  /*b4a0*/  @!P0 BRA `(.L_x_135) ;  /* 0xfffffffc00ec8947 */ /* 0x004fea000383ffff */
[----:B------:R-:W-:Y:S05]  /*b4b0*/  BRA `(.L_x_134) ;  /* 0xffffffa800d87947 */ /* 0x000fea000383ffff */
.L_x_136:
[----:B-1----:R1:W2:Y:S02]  /*b4c0*/  SYNCS.PHASECHK.TRANS64.TRYWAIT P0, [R0+URZ+0x4a0], R5 ;  /* 0x0004a005000075a7 */ /* 0x0022a400080011ff */
[----:B--2---:R-:W-:Y:S05]  /*b4d0*/  @!P0 NANOSLEEP.SYNCS 0x989680 ;  /* 0x009896800000895d */ /* 0x004fea0003900000 */
[----:B------:R-:W2:Y:S02]  /*b4e0*/  @!P0 SYNCS.PHASECHK.TRANS64 P0, [R0+URZ+0x4a0], R5 ;  /* 0x0004a005000085a7 */ /* 0x000ea400080010ff */
[----:B--2---:R-:W-:Y:S05]  /*b4f0*/  @!P0 BRA `(.L_x_136) ;  /* 0xfffffffc00f08947 */ /* 0x004fea000383ffff */
[----:B------:R-:W-:Y:S05]  /*b500*/  BRA `(.L_x_336) ;  /* 0xffffffac00ac7947 */ /* 0x000fea000383ffff */
.L_x_138:
[----:B------:R-:W-:-:S07]  /*b510*/  MOV R0, UR11 ;  /* 0x0000000b00007c02 */ /* 0x000fce0008000f00 */
.L_x_337:
[----:B-1----:R1:W2:Y:S02]  /*b520*/  SYNCS.PHASECHK.TRANS64.TRYWAIT P0, [R0+URZ+0x4e0], R5 ;  /* 0x0004e005000075a7 */ /* 0x0022a400080011ff */
[----:B--2---:R-:W-:Y:S05]  /*b530*/  @!P0 NANOSLEEP.SYNCS 0x989680 ;  /* 0x009896800000895d */ /* 0x004fea0003900000 */
[----:B------:R-:W2:Y:S02]  /*b540*/  @!P0 SYNCS.PHASECHK.TRANS64 P0, [R0+URZ+0x4e0], R5 ;  /* 0x0004e005000085a7 */ /* 0x000ea400080010ff */
[----:B--2---:R-:W-:Y:S05]  /*b550*/  @!P0 BRA `(.L_x_337) ;  /* 0xfffffffc00f08947 */ /* 0x004fea000383ffff */
[----:B------:R-:W-:Y:S05]  /*b560*/  BRA `(.L_x_338) ;  /* 0xffffffac00f47947 */ /* 0x000fea000383ffff */
.L_x_141:
[----:B------:R-:W-:Y:S07]  /*b570*/  MOV R0, UR9 ;  /* 0x0000000900007c02 */ /* 0x000fee0008000f00 */
.L_x_339:
[----:B-1----:R1:W2:Y:S02]  /*b580*/  SYNCS.PHASECHK.TRANS64.TRYWAIT P0, [R0+URZ], R5 ;  /* 0x00000005000075a7 */ /* 0x0022a400080011ff */
[----:B--2---:R-:W-:Y:S05]  /*b590*/  @!P0 NANOSLEEP.SYNCS 0x989680 ;  /* 0x009896800000895d */ /* 0x004fea0003900000 */
[----:B------:R-:W2:Y:S02]  /*b5a0*/  @!P0 SYNCS.PHASECHK.TRANS64 P0, [R0+URZ], R5 ;  /* 0x00000005000085a7 */ /* 0x000ea400080010ff */
[----:B--2---:R-:W-:Y:S05]  /*b5b0*/  @!P0 BRA `(.L_x_339) ;  /* 0xfffffffc00f08947 */ /* 0x004fea000383ffff */
[----:B------:R-:W-:Y:S05]  /*b5c0*/  BRA `(.L_x_140) ;  /* 0xffffffb0000c7947 */ /* 0x000fea000383ffff */
.L_x_145:
[----:B-1----:R-:W-:-:S07]  /*b5d0*/  MOV R0, UR7 ;  /* 0x0000000700007c02 */ /* 0x002fce0008000f00 */
.L_x_340:
[----:B-1----:R1:W2:Y:S02]  /*b5e0*/  SYNCS.PHASECHK.TRANS64.TRYWAIT P0, [R0+URZ], R3 ;  /* 0x00000003000075a7 */ /* 0x0022a400080011ff */
[----:B--2---:R-:W-:Y:S05]  /*b5f0*/  @!P0 NANOSLEEP.SYNCS 0x989680 ;  /* 0x009896800000895d */ /* 0x004fea0003900000 */
[----:B------:R-:W2:Y:S02]  /*b600*/  @!P0 SYNCS.PHASECHK.TRANS64 P0, [R0+URZ], R3 ;  /* 0x00000003000085a7 */ /* 0x000ea400080010ff */
[----:B--2---:R-:W-:Y:S05]  /*b610*/  @!P0 BRA `(.L_x_340) ;  /* 0xfffffffc00f08947 */ /* 0x004fea000383ffff */
[----:B------:R-:W-:Y:S05]  /*b620*/  BRA `(.L_x_341) ;  /* 0xffffffb000c47947 */ /* 0x000fea000383ffff */
.L_x_146:
[----:B------:R-:W-:-:S07]  /*b630*/  MOV R0, UR7 ;  /* 0x0000000700007c02 */ /* 0x000fce0008000f00 */
.L_x_342:
[----:B-1----:R1:W2:Y:S02]  /*b640*/  SYNCS.PHASECHK.TRANS64.TRYWAIT P0, [R0+URZ], R3 ;  /* 0x00000003000075a7 */ /* 0x0022a400080011ff */
[----:B--2---:R-:W-:Y:S05]  /*b650*/  @!P0 NANOSLEEP.SYNCS 0x989680 ;  /* 0x009896800000895d */ /* 0x004fea0003900000 */
[----:B------:R-:W2:Y:S02]  /*b660*/  @!P0 SYNCS.PHASECHK.TRANS64 P0, [R0+URZ], R3 ;  /* 0x00000003000085a7 */ /* 0x000ea400080010ff */
[----:B--2---:R-:W-:Y:S05]  /*b670*/  @!P0 BRA `(.L_x_342) ;  /* 0xfffffffc00f08947 */ /* 0x004fea000383ffff */
[----:B------:R-:W-:Y:S05]  /*b680*/  BRA `(.L_x_343) ;  /* 0xffffffb000d07947 */ /* 0x000fea000383ffff */
.L_x_147:
[----:B------:R-:W-:-:S07]  /*b690*/  MOV R0, UR7 ;  /* 0x0000000700007c02 */ /* 0x000fce0008000f00 */
.L_x_344:
[----:B-1----:R1:W2:Y:S02]  /*b6a0*/  SYNCS.PHASECHK.TRANS64.TRYWAIT P0, [R0+URZ], R3 ;  /* 0x00000003000075a7 */ /* 0x0022a400080011ff */
[----:B--2---:R-:W-:Y:S05]  /*b6b0*/  @!P0 NANOSLEEP.SYNCS 0x989680 ;  /* 0x009896800000895d */ /* 0x004fea0003900000 */
[----:B------:R-:W2:Y:S02]  /*b6c0*/  @!P0 SYNCS.PHASECHK.TRANS64 P0, [R0+URZ], R3 ;  /* 0x00000003000085a7 */ /* 0x000ea400080010ff */
[----:B--2---:R-:W-:Y:S05]  /*b6d0*/  @!P0 BRA `(.L_x_344) ;  /* 0xfffffffc00f08947 */ /* 0x004fea000383ffff */
[----:B------:R-:W-:Y:S05]  /*b6e0*/  BRA `(.L_x_345) ;  /* 0xffffffb000dc7947 */ /* 0x000fea000383ffff */
.L_x_150:
[----:B------:R-:W-:-:S07]  /*b6f0*/  MOV R0, UR8 ;  /* 0x0000000800007c02 */ /* 0x000fce0008000f00 */
.L_x_346:
[----:B-1----:R1:W2:Y:S02]  /*b700*/  SYNCS.PHASECHK.TRANS64.TRYWAIT P1, [R0+URZ+0x520], R3 ;  /* 0x00052003000075a7 */ /* 0x0022a400080211ff */
[----:B--2---:R-:W-:Y:S05]  /*b710*/  @!P1 NANOSLEEP.SYNCS 0x989680 ;  /* 0x009896800000995d */ /* 0x004fea0003900000 */
[----:B------:R-:W2:Y:S02]  /*b720*/  @!P1 SYNCS.PHASECHK.TRANS64 P1, [R0+URZ+0x520], R3 ;  /* 0x00052003000095a7 */ /* 0x000ea400080210ff */
[----:B--2---:R-:W-:Y:S05]  /*b730*/  @!P1 BRA `(.L_x_346) ;  /* 0xfffffffc00f09947 */ /* 0x004fea000383ffff */
[----:B------:R-:W-:Y:S05]  /*b740*/  BRA `(.L_x_347) ;  /* 0xffffffb400287947 */ /* 0x000fea000383ffff */
.L_x_155:
[----:B--2---:R2:W4:Y:S02]  /*b750*/  SYNCS.PHASECHK.TRANS64.TRYWAIT P0, [R0+URZ+0x4a0], R3 ;  /* 0x0004a003000075a7 */ /* 0x00452400080011ff */
[----:B----4-:R-:W-:Y:S05]  /*b760*/  @!P0 NANOSLEEP.SYNCS 0x989680 ;  /* 0x009896800000895d */ /* 0x010fea0003900000 */
[----:B------:R-:W4:Y:S02]  /*b770*/  @!P0 SYNCS.PHASECHK.TRANS64 P0, [R0+URZ+0x4a0], R3 ;  /* 0x0004a003000085a7 */ /* 0x000f2400080010ff */
[----:B----4-:R-:W-:Y:S05]  /*b780*/  @!P0 BRA `(.L_x_155) ;  /* 0xfffffffc00f08947 */ /* 0x010fea000383ffff */
[----:B------:R-:W-:Y:S05]  /*b790*/  BRA `(.L_x_348) ;  /* 0xffffffb8002c7947 */ /* 0x000fea000383ffff */
.L_x_158:
[----:B------:R-:W-:Y:S07]  /*b7a0*/  MOV R0, UR6 ;  /* 0x0000000600007c02 */ /* 0x000fee0008000f00 */
.L_x_349:
[----:B--2---:R2:W4:Y:S02]  /*b7b0*/  SYNCS.PHASECHK.TRANS64.TRYWAIT P0, [R0+URZ+0x498], R3 ;  /* 0x00049803000075a7 */ /* 0x00452400080011ff */
[----:B----4-:R-:W-:Y:S05]  /*b7c0*/  @!P0 NANOSLEEP.SYNCS 0x989680 ;  /* 0x009896800000895d */ /* 0x010fea0003900000 */
[----:B------:R-:W4:Y:S02]  /*b7d0*/  @!P0 SYNCS.PHASECHK.TRANS64 P0, [R0+URZ+0x498], R3 ;  /* 0x00049803000085a7 */ /* 0x000f2400080010ff */
[----:B----4-:R-:W-:Y:S05]  /*b7e0*/  @!P0 BRA `(.L_x_349) ;  /* 0xfffffffc00f08947 */ /* 0x010fea000383ffff */
[----:B------:R-:W-:Y:S05]  /*b7f0*/  BRA `(.L_x_157) ;  /* 0xffffffbc00187947 */ /* 0x000fea000383ffff */
.L_x_161:
[----:B------:R-:W-:Y:S07]  /*b800*/  MOV R3, UR6 ;  /* 0x0000000600037c02 */ /* 0x000fee0008000f00 */
.L_x_350:
[----:B-1----:R1:W2:Y:S02]  /*b810*/  SYNCS.PHASECHK.TRANS64.TRYWAIT P2, [R3+URZ+0x488], R26 ;  /* 0x0004881a030075a7 */ /* 0x0022a400080411ff */
[----:B--2---:R-:W-:Y:S05]  /*b820*/  @!P2 NANOSLEEP.SYNCS 0x989680 ;  /* 0x009896800000a95d */ /* 0x004fea0003900000 */
[----:B------:R-:W2:Y:S02]  /*b830*/  @!P2 SYNCS.PHASECHK.TRANS64 P2, [R3+URZ+0x488], R26 ;  /* 0x0004881a0300a5a7 */ /* 0x000ea400080410ff */
[----:B--2---:R-:W-:Y:S05]  /*b840*/  @!P2 BRA `(.L_x_350) ;  /* 0xfffffffc00f0a947 */ /* 0x004fea000383ffff */
[----:B------:R-:W-:Y:S05]  /*b850*/  BRA `(.L_x_351) ;  /* 0xffffffbc00ac7947 */ /* 0x000fea000383ffff */
.L_x_164:
[----:B--2---:R2:W3:Y:S02]  /*b860*/  SYNCS.PHASECHK.TRANS64.TRYWAIT P0, [R0+URZ+0x4a0], R3 ;  /* 0x0004a003000075a7 */ /* 0x0044e400080011ff */
[----:B---3--:R-:W-:Y:S05]  /*b870*/  @!P0 NANOSLEEP.SYNCS 0x989680 ;  /* 0x009896800000895d */ /* 0x008fea0003900000 */
[----:B------:R-:W3:Y:S02]  /*b880*/  @!P0 SYNCS.PHASECHK.TRANS64 P0, [R0+URZ+0x4a0], R3 ;  /* 0x0004a003000085a7 */ /* 0x000ee400080010ff */
[----:B---3--:R-:W-:Y:S05]  /*b890*/  @!P0 BRA `(.L_x_164) ;  /* 0xfffffffc00f08947 */ /* 0x008fea000383ffff */
[----:B------:R-:W-:Y:S05]  /*b8a0*/  BRA `(.L_x_352) ;  /* 0xffffffc4000c7947 */ /* 0x000fea000383ffff */
.L_x_175:
[----:B-1----:R-:W-:Y:S04]  /*b8b0*/  MOV R0, UR43 ;  /* 0x0000002b00007c02 */ /* 0x002fe80008000f00 */
[----:B------:R1:W2:Y:S03]  /*b8c0*/  SYNCS.PHASECHK.TRANS64.TRYWAIT P1, [R0+URZ+0x480], R3 ;  /* 0x00048003000075a7 */ /* 0x0002a600080211ff */
[----:B--2---:R-:W-:Y:S05]  /*b8d0*/  @!P1 NANOSLEEP.SYNCS 0x989680 ;  /* 0x009896800000995d */ /* 0x004fea0003900000 */
[----:B------:R-:W2:Y:S02]  /*b8e0*/  @!P1 SYNCS.PHASECHK.TRANS64 P1, [R0+URZ+0x480], R3 ;  /* 0x00048003000095a7 */ /* 0x000ea400080210ff */
[----:B--2---:R-:W-:Y:S05]  /*b8f0*/  @!P1 BRA `(.L_x_175) ;  /* 0xfffffffc00ec9947 */ /* 0x004fea000383ffff */
[----:B------:R-:W-:Y:S05]  /*b900*/  BRA `(.L_x_174) ;  /* 0xffffffcc00ec7947 */ /* 0x000fea000383ffff */
.L_x_177:
[----:B------:R1:W1:Y:S02]  /*b910*/  SYNCS.PHASECHK.TRANS64.TRYWAIT P1, [R113+URZ+0x4c0], R2 ;  /* 0x0004c002710075a7 */ /* 0x00026400080211ff */
[----:B-1----:R-:W-:Y:S05]  /*b920*/  @!P1 NANOSLEEP.SYNCS 0x989680 ;  /* 0x009896800000995d */ /* 0x002fea0003900000 */
[----:B------:R-:W1:Y:S02]  /*b930*/  @!P1 SYNCS.PHASECHK.TRANS64 P1, [R113+URZ+0x4c0], R2 ;  /* 0x0004c002710095a7 */ /* 0x000e6400080210ff */
[----:B-1----:R-:W-:Y:S05]  /*b940*/  @!P1 BRA `(.L_x_177) ;  /* 0xfffffffc00f09947 */ /* 0x002fea000383ffff */
[----:B------:R-:W-:Y:S05]  /*b950*/  BRA `(.L_x_176) ;  /* 0xffffffd000287947 */ /* 0x000fea000383ffff */
        .weak           $__internal_0_$__cuda_sm10x_tcgen05_guardrail_trap_col_being_dealloced_not_returned_by_alloc
        .type           $__internal_0_$__cuda_sm10x_tcgen05_guardrail_trap_col_being_dealloced_not_returned_by_alloc,@function
        .size           $__internal_0_$__cuda_sm10x_tcgen05_guardrail_trap_col_being_dealloced_not_returned_by_alloc,($__internal_1_$__cuda_sm10x_tcgen05_guardrail_trap_phase_invalid_during_alloc - $__internal_0_$__cuda_sm10x_tcgen05_guardrail_trap_col_being_dealloced_not_returned_by_alloc)
$__internal_0_$__cuda_sm10x_tcgen05_guardrail_trap_col_being_dealloced_not_returned_by_alloc:
[----:B------:R-:W-:Y:S05]  /*b960*/  BPT.TRAP 0x1 ;  /* 0x000000040000795c */ /* 0x000fea0000300000 */
[----:B------:R-:W-:-:S04]  /*b970*/  HFMA2 R3, -RZ, RZ, 0, 0 ;  /* 0x00000000ff037431 */ /* 0x000fc800000001ff */
[----:B------:R-:W-:Y:S05]  /*b980*/  RET.REL.NODEC R2 `(_ZN7cutlass13device_kernelINS_4gemm6kernel13GemmUniversalIN4cute5tupleIJiiiiEEENS1_10collective13CollectiveMmaINS1_35MainloopSm100TmaUmmaWarpSpecializedILi72ELi2ELi4ENS5_IJNS4_1CILi2EEENSA_ILi1EEESC_EEEEENS5_IJNSA_ILi128EEENSA_ILi64EEENSA_ILi32EEEEEENS_12float_e4m3_tENS5_IJlSC_lEEESJ_SK_NS4_8TiledMMAINS4_8MMA_AtomIJNS4_10MMA_TraitsINS4_25SM100_MMA_F8F6F4_2x1SM_SSEJSJ_SJ_fSF_SG_NS4_17integral_constantINS4_4UMMA5MajorELSR_0EEESS_NSP_INSQ_7ScaleInELST_0EEESU_EEEEEENS4_6LayoutINS5_IJSC_SC_SC_EEENS5_IJNSA_ILi0EEESZ_SZ_EEEEENS5_IJNS4_10UnderscoreES12_S12_EEEEENS4_18SM100_TMA_2SM_LOADENS4_14ComposedLayoutINS4_7SwizzleILi1ELi4ELi3EEENS4_18smem_ptr_flag_bitsILi8EEENSX_INS5_IJNSA_ILi8EEESH_EEENS5_IJSH_SC_EEEEEEEvNS4_8identityES15_S1F_vS1G_EENS_8epilogue10collective18CollectiveEpilogueINS1I_23Sm100TmaWarpSpecializedILi1ELi1ELi32ELb0ELb0EEEJNS5_IJSG_SG_SH_EEENS5_IJNSX_ISG_SC_EES1O_EEESJ_SK_SJ_SK_NS1I_6fusion15FusionCallbacksIS1M_NS1Q_17LinearCombinationISJ_fSJ_fLNS_15FloatRoundStyleE2EEES1N_S1P_JEEENS4_5SM1004TMEM4LOAD26SM100_TMEM_LOAD_32dp32b32xENS4_13SM90_TMA_LOADENS16_INS17_ILi2ELi4ELi3EEES1A_NSX_INS5_IJS1B_SG_EEENS5_IJSG_SC_EEEEEEENS4_39AutoVectorizingCopyWithAssumedAlignmentILi128EEENS4_14SM90_TMA_STOREES25_S27_S27_EEEvvEEEEvNT_6ParamsE) ;  /* 0xffffff44029c7950 */ /* 0x000fea0003c3ffff */
        .weak           $__internal_1_$__cuda_sm10x_tcgen05_guardrail_trap_phase_invalid_during_alloc
        .type           $__internal_1_$__cuda_sm10x_tcgen05_guardrail_trap_phase_invalid_during_alloc,@function
        .size           $__internal_1_$__cuda_sm10x_tcgen05_guardrail_trap_phase_invalid_during_alloc,($__internal_2_$__cuda_sm10x_tcgen05_guardrail_trap_unallocated_columns_being_dealloced - $__internal_1_$__cuda_sm10x_tcgen05_guardrail_trap_phase_invalid_during_alloc)
$__internal_1_$__cuda_sm10x_tcgen05_guardrail_trap_phase_invalid_during_alloc:
[----:B------:R-:W-:Y:S05]  /*b990*/  BPT.TRAP 0x1 ;  /* 0x000000040000795c */ /* 0x000fea0000300000 */
[----:B------:R-:W-:-:S04]  /*b9a0*/  MOV R3, 0x0 ;  /* 0x0000000000037802 */ /* 0x000fc80000000f00 */
[----:B------:R-:W-:Y:S05]  /*b9b0*/  RET.REL.NODEC R2 `(_ZN7cutlass13device_kernelINS_4gemm6kernel13GemmUniversalIN4cute5tupleIJiiiiEEENS1_10collective13CollectiveMmaINS1_35MainloopSm100TmaUmmaWarpSpecializedILi72ELi2ELi4ENS5_IJNS4_1CILi2EEENSA_ILi1EEESC_EEEEENS5_IJNSA_ILi128EEENSA_ILi64EEENSA_ILi32EEEEEENS_12float_e4m3_tENS5_IJlSC_lEEESJ_SK_NS4_8TiledMMAINS4_8MMA_AtomIJNS4_10MMA_TraitsINS4_25SM100_MMA_F8F6F4_2x1SM_SSEJSJ_SJ_fSF_SG_NS4_17integral_constantINS4_4UMMA5MajorELSR_0EEESS_NSP_INSQ_7ScaleInELST_0EEESU_EEEEEENS4_6LayoutINS5_IJSC_SC_SC_EEENS5_IJNSA_ILi0EEESZ_SZ_EEEEENS5_IJNS4_10UnderscoreES12_S12_EEEEENS4_18SM100_TMA_2SM_LOADENS4_14ComposedLayoutINS4_7SwizzleILi1ELi4ELi3EEENS4_18smem_ptr_flag_bitsILi8EEENSX_INS5_IJNSA_ILi8EEESH_EEENS5_IJSH_SC_EEEEEEEvNS4_8identityES15_S1F_vS1G_EENS_8epilogue10collective18CollectiveEpilogueINS1I_23Sm100TmaWarpSpecializedILi1ELi1ELi32ELb0ELb0EEEJNS5_IJSG_SG_SH_EEENS5_IJNSX_ISG_SC_EES1O_EEESJ_SK_SJ_SK_NS1I_6fusion15FusionCallbacksIS1M_NS1Q_17LinearCombinationISJ_fSJ_fLNS_15FloatRoundStyleE2EEES1N_S1P_JEEENS4_5SM1004TMEM4LOAD26SM100_TMEM_LOAD_32dp32b32xENS4_13SM90_TMA_LOADENS16_INS17_ILi2ELi4ELi3EEES1A_NSX_INS5_IJS1B_SG_EEENS5_IJSG_SC_EEEEEEENS4_39AutoVectorizingCopyWithAssumedAlignmentILi128EEENS4_14SM90_TMA_STOREES25_S27_S27_EEEvvEEEEvNT_6ParamsE) ;  /* 0xffffff4402907950 */ /* 0x000fea0003c3ffff */
        .weak           $__internal_2_$__cuda_sm10x_tcgen05_guardrail_trap_unallocated_columns_being_dealloced
        .type           $__internal_2_$__cuda_sm10x_tcgen05_guardrail_trap_unallocated_columns_being_dealloced,@function
        .size           $__internal_2_$__cuda_sm10x_tcgen05_guardrail_trap_unallocated_columns_being_dealloced,(.L_x_354 - $__internal_2_$__cuda_sm10x_tcgen05_guardrail_trap_unallocated_columns_being_dealloced)
$__internal_2_$__cuda_sm10x_tcgen05_guardrail_trap_unallocated_columns_being_dealloced:
[----:B------:R-:W-:Y:S05]  /*b9c0*/  BPT.TRAP 0x1 ;  /* 0x000000040000795c */ /* 0x000fea0000300000 */
[----:B------:R-:W-:-:S04]  /*b9d0*/  HFMA2 R3, -RZ, RZ, 0, 0 ;  /* 0x00000000ff037431 */ /* 0x000fc800000001ff */
[----:B------:R-:W-:Y:S05]  /*b9e0*/  RET.REL.NODEC R2 `(_ZN7cutlass13device_kernelINS_4gemm6kernel13GemmUniversalIN4cute5tupleIJiiiiEEENS1_10collective13CollectiveMmaINS1_35MainloopSm100TmaUmmaWarpSpecializedILi72ELi2ELi4ENS5_IJNS4_1CILi2EEENSA_ILi1EEESC_EEEEENS5_IJNSA_ILi128EEENSA_ILi64EEENSA_ILi32EEEEEENS_12float_e4m3_tENS5_IJlSC_lEEESJ_SK_NS4_8TiledMMAINS4_8MMA_AtomIJNS4_10MMA_TraitsINS4_25SM100_MMA_F8F6F4_2x1SM_SSEJSJ_SJ_fSF_SG_NS4_17integral_constantINS4_4UMMA5MajorELSR_0EEESS_NSP_INSQ_7ScaleInELST_0EEESU_EEEEEENS4_6LayoutINS5_IJSC_SC_SC_EEENS5_IJNSA_ILi0EEESZ_SZ_EEEEENS5_IJNS4_10UnderscoreES12_S12_EEEEENS4_18SM100_TMA_2SM_LOADENS4_14ComposedLayoutINS4_7SwizzleILi1ELi4ELi3EEENS4_18smem_ptr_flag_bitsILi8EEENSX_INS5_IJNSA_ILi8EEESH_EEENS5_IJSH_SC_EEEEEEEvNS4_8identityES15_S1F_vS1G_EENS_8epilogue10collective18CollectiveEpilogueINS1I_23Sm100TmaWarpSpecializedILi1ELi1ELi32ELb0ELb0EEEJNS5_IJSG_SG_SH_EEENS5_IJNSX_ISG_SC_EES1O_EEESJ_SK_SJ_SK_NS1I_6fusion15FusionCallbacksIS1M_NS1Q_17LinearCombinationISJ_fSJ_fLNS_15FloatRoundStyleE2EEES1N_S1P_JEEENS4_5SM1004TMEM4LOAD26SM100_TMEM_LOAD_32dp32b32xENS4_13SM90_TMA_LOADENS16_INS17_ILi2ELi4ELi3EEES1A_NSX_INS5_IJS1B_SG_EEENS5_IJSG_SC_EEEEEEENS4_39AutoVectorizingCopyWithAssumedAlignmentILi128EEENS4_14SM90_TMA_STOREES25_S27_S27_EEEvvEEEEvNT_6ParamsE) ;  /* 0xffffff4402847950 */ /* 0x000fea0003c3ffff */
.L_x_353:
[----:B------:R-:W-:-:S00]  /*b9f0*/  BRA `(.L_x_353) ;  /* 0xfffffffc00fc7947 */ /* 0x000fc0000383ffff */
[----:B------:R-:W-:-:S00]  /*ba00*/  NOP ;  /* 0x0000000000007918 */ /* 0x000fc00000000000 */
[----:B------:R-:W-:-:S00]  /*ba10*/  NOP ;  /* 0x0000000000007918 */ /* 0x000fc00000000000 */
[----:B------:R-:W-:-:S00]  /*ba20*/  NOP ;  /* 0x0000000000007918 */ /* 0x000fc00000000000 */
[----:B------:R-:W-:-:S00]  /*ba30*/  NOP ;  /* 0x0000000000007918 */ /* 0x000fc00000000000 */
[----:B------:R-:W-:-:S00]  /*ba40*/  NOP ;  /* 0x0000000000007918 */ /* 0x000fc00000000000 */
[----:B------:R-:W-:-:S00]  /*ba50*/  NOP ;  /* 0x0000000000007918 */ /* 0x000fc00000000000 */
[----:B------:R-:W-:-:S00]  /*ba60*/  NOP ;  /* 0x0000000000007918 */ /* 0x000fc00000000000 */
[----:B------:R-:W-:-:S00]  /*ba70*/  NOP ;  /* 0x0000000000007918 */ /* 0x000fc00000000000 */
.L_x_354:


//--------------------- .nv.global.init           --------------------------
	.section	.nv.global.init,"aw",@progbits
.nv.global.init:
	.type		$str$27,@object
	.size		$str$27,($str$28 - $str$27)
$str$27:
        /*0000*/ 	.byte	0x28, 0x61, 0x64, 0x64, 0x72, 0x65, 0x73, 0x73, 0x20, 0x26, 0x20, 0x6d, 0x61, 0x73, 0x6b, 0x29
        /*0010*/ 	.byte	0x20, 0x3d, 0x3d, 0x20, 0x30, 0x00
	.type		$str$28,@object
	.size		$str$28,($str$26 - $str$28)
$str$28:
        /*0016*/ 	.byte	0x2f, 0x74, 0x6d, 0x70, 0x2f, 0x63, 0x75, 0x74, 0x6c, 0x61, 0x73, 0x73, 0x5f, 0x73, 0x77, 0x65
        /*0026*/ 	.byte	0x65, 0x70, 0x5f, 0x73, 0x72, 0x63, 0x2f, 0x69, 0x6e, 0x63, 0x6c, 0x75, 0x64, 0x65, 0x2f, 0x63
        /*0036*/ 	.byte	0x75, 0x74, 0x65, 0x2f, 0x70, 0x6f, 0x69, 0x6e, 0x74, 0x65, 0x72, 0x5f, 0x66, 0x6c, 0x61, 0x67
        /*0046*/ 	.byte	0x67, 0x65, 0x64, 0x2e, 0x68, 0x70, 0x70, 0x00
	.type		$str$26,@object
	.size		$str$26,($str$25 - $str$26)
$str$26:
        /*004e*/ 	.byte	0x2f, 0x74, 0x6d, 0x70, 0x2f, 0x63, 0x75, 0x74, 0x6c, 0x61, 0x73, 0x73, 0x5f, 0x73, 0x77, 0x65
        /*005e*/ 	.byte	0x65, 0x70, 0x5f, 0x73, 0x72, 0x63, 0x2f, 0x69, 0x6e, 0x63, 0x6c, 0x75, 0x64, 0x65, 0x2f, 0x63
        /*006e*/ 	.byte	0x75, 0x74, 0x65, 0x2f, 0x61, 0x74, 0x6f, 0x6d, 0x2f, 0x63, 0x6f, 0x70, 0x79, 0x5f, 0x74, 0x72
        /*007e*/ 	.byte	0x61, 0x69, 0x74, 0x73, 0x5f, 0x73, 0x6d, 0x31, 0x30, 0x30, 0x2e, 0x68, 0x70, 0x70, 0x00
	.type		$str$25,@object
	.size		$str$25,(__unnamed_1 - $str$25)
$str$25:
        /*008d*/ 	.byte	0x28, 0x28, 0x75, 0x69, 0x6e, 0x74, 0x33, 0x32, 0x5f, 0x74, 0x28, 0x74, 0x68, 0x72, 0x65, 0x61
        /*009d*/ 	.byte	0x64, 0x49, 0x64, 0x78, 0x2e, 0x78, 0x29, 0x20, 0x2f, 0x20, 0x33, 0x32, 0x29, 0x20, 0x25, 0x20
        /*00ad*/ 	.byte	0x34, 0x29, 0x20, 0x3d, 0x3d, 0x20, 0x28, 0x28, 0x28, 0x74, 0x6d, 0x65, 0x6d, 0x5f, 0x61, 0x64
        /*00bd*/ 	.byte	0x64, 0x72, 0x20, 0x3e, 0x3e, 0x20, 0x31, 0x36, 0x29, 0x20, 0x2f, 0x20, 0x33, 0x32, 0x29, 0x20
        /*00cd*/ 	.byte	0x25, 0x20, 0x34, 0x29, 0x00
	.type		__unnamed_1,@object
	.size		__unnamed_1,(__unnamed_2 - __unnamed_1)
__unnamed_1:
        /*00d2*/ 	.byte	0x61, 0x75, 0x74, 0x6f, 0x20, 0x63, 0x75, 0x74, 0x65, 0x3a, 0x3a, 0x61, 0x73, 0x5f, 0x70, 0x6f
        /* <DEDUP_REMOVED lines=24> */
        /*0262*/ 	.byte	0x3c, 0x34, 0x30, 0x39, 0x36, 0x3e, 0x3e, 0x3e, 0x3e, 0x5d, 0x00
	.type		__unnamed_2,@object
	.size		__unnamed_2,(.L_2 - __unnamed_2)
__unnamed_2:
        /* <DEDUP_REMOVED lines=40> */
        /*04ed*/ 	.byte	0x74, 0x65, 0x3a, 0x3a, 0x43, 0x3c, 0x30, 0x3e, 0x3e, 0x3e, 0x3e, 0x5d, 0x00
.L_2:


//--------------------- .nv.shared._ZN7cutlass13device_kernelINS_4gemm6kernel13GemmUniversalIN4cute5tupleIJiiiiEEENS1_10collective13CollectiveMmaINS1_35MainloopSm100TmaUmmaWarpSpecializedILi72ELi2ELi4ENS5_IJNS4_1CILi2EEENSA_ILi1EEESC_EEEEENS5_IJNSA_ILi128EEENSA_ILi64EEENSA_ILi32EEEEEENS_12float_e4m3_tENS5_IJlSC_lEEESJ_SK_NS4_8TiledMMAINS4_8MMA_AtomIJNS4_10MMA_TraitsINS4_25SM100_MMA_F8F6F4_2x1SM_SSEJSJ_SJ_fSF_SG_NS4_17integral_constantINS4_4UMMA5MajorELSR_0EEESS_NSP_INSQ_7ScaleInELST_0EEESU_EEEEEENS4_6LayoutINS5_IJSC_SC_SC_EEENS5_IJNSA_ILi0EEESZ_SZ_EEEEENS5_IJNS4_10UnderscoreES12_S12_EEEEENS4_18SM100_TMA_2SM_LOADENS4_14ComposedLayoutINS4_7SwizzleILi1ELi4ELi3EEENS4_18smem_ptr_flag_bitsILi8EEENSX_INS5_IJNSA_ILi8EEESH_EEENS5_IJSH_SC_EEEEEEEvNS4_8identityES15_S1F_vS1G_EENS_8epilogue10collective18CollectiveEpilogueINS1I_23Sm100TmaWarpSpecializedILi1ELi1ELi32ELb0ELb0EEEJNS5_IJSG_SG_SH_EEENS5_IJNSX_ISG_SC_EES1O_EEESJ_SK_SJ_SK_NS1I_6fusion15FusionCallbacksIS1M_NS1Q_17LinearCombinationISJ_fSJ_fLNS_15FloatRoundStyleE2EEES1N_S1P_JEEENS4_5SM1004TMEM4LOAD26SM100_TMEM_LOAD_32dp32b32xENS4_13SM90_TMA_LOADENS16_INS17_ILi2ELi4ELi3EEES1A_NSX_INS5_IJS1B_SG_EEENS5_IJSG_SC_EEEEEEENS4_39AutoVectorizingCopyWithAssumedAlignmentILi128EEENS4_14SM90_TMA_STOREES25_S27_S27_EEEvvEEEEvNT_6ParamsE --------------------------
	.section	.nv.shared._ZN7cutlass13device_kernelINS_4gemm6kernel13GemmUniversalIN4cute5tupleIJiiiiEEENS1_10collective13CollectiveMmaINS1_35MainloopSm100TmaUmmaWarpSpecializedILi72ELi2ELi4ENS5_IJNS4_1CILi2EEENSA_ILi1EEESC_EEEEENS5_IJNSA_ILi128EEENSA_ILi64EEENSA_ILi32EEEEEENS_12float_e4m3_tENS5_IJlSC_lEEESJ_SK_NS4_8TiledMMAINS4_8MMA_AtomIJNS4_10MMA_TraitsINS4_25SM100_MMA_F8F6F4_2x1SM_SSEJSJ_SJ_fSF_SG_NS4_17integral_constantINS4_4UMMA5MajorELSR_0EEESS_NSP_INSQ_7ScaleInELST_0EEESU_EEEEEENS4_6LayoutINS5_IJSC_SC_SC_EEENS5_IJNSA_ILi0EEESZ_SZ_EEEEENS5_IJNS4_10UnderscoreES12_S12_EEEEENS4_18SM100_TMA_2SM_LOADENS4_14ComposedLayoutINS4_7SwizzleILi1ELi4ELi3EEENS4_18smem_ptr_flag_bitsILi8EEENSX_INS5_IJNSA_ILi8EEESH_EEENS5_IJSH_SC_EEEEEEEvNS4_8identityES15_S1F_vS1G_EENS_8epilogue10collective18CollectiveEpilogueINS1I_23Sm100TmaWarpSpecializedILi1ELi1ELi32ELb0ELb0EEEJNS5_IJSG_SG_SH_EEENS5_IJNSX_ISG_SC_EES1O_EEESJ_SK_SJ_SK_NS1I_6fusion15FusionCallbacksIS1M_NS1Q_17LinearCombinationISJ_fSJ_fLNS_15FloatRoundStyleE2EEES1N_S1P_JEEENS4_5SM1004TMEM4LOAD26SM100_TMEM_LOAD_32dp32b32xENS4_13SM90_TMA_LOADENS16_INS17_ILi2ELi4ELi3EEES1A_NSX_INS5_IJS1B_SG_EEENS5_IJSG_SC_EEEEEEENS4_39AutoVectorizingCopyWithAssumedAlignmentILi128EEENS4_14SM90_TMA_STOREES25_S27_S27_EEEvvEEEEvNT_6ParamsE,"aw",@nobits
	.sectionflags	@""
	.align	16
	.zero		1024


//--------------------- .nv.shared.reserved.0     --------------------------
	.section	.nv.shared.reserved.0,"aw",@nobits
	.weak		__nv_reservedSMEM_offset_0_alias
	.size		__nv_reservedSMEM_offset_0_alias, 0, 64
	.other		__nv_reservedSMEM_offset_0_alias,@"STO_CUDA_RESERVED_SHARED STV_DEFAULT"
__nv_reservedSMEM_offset_0_alias:
	.zero		0
.nv.shared.reserved.0:
	.zero		64
	.weak		__nv_reservedSMEM_tcgen05_partition
	.type		__nv_reservedSMEM_tcgen05_partition,@object
	.size		__nv_reservedSMEM_tcgen05_partition,(.L_0 - __nv_reservedSMEM_tcgen05_partition)
__nv_reservedSMEM_tcgen05_partition:
	.zero		32
.L_0:


//--------------------- .nv.global                --------------------------
	.section	.nv.global,"aw",@nobits
.nv.global:
	.type		_ZN39_INTERNAL_e928e93e_4_k_cu_6182dd0d_81474cute1_E,@object
	.size		_ZN39_INTERNAL_e928e93e_4_k_cu_6182dd0d_81474cute1_E,(_ZN39_INTERNAL_e928e93e_4_k_cu_6182dd0d_81474cuda3std3__45__cpo6cbeginE - _ZN39_INTERNAL_e928e93e_4_k_cu_6182dd0d_81474cute1_E)
_ZN39_INTERNAL_e928e93e_4_k_cu_6182dd0d_81474cute1_E:
	.zero		1
	.type		_ZN39_INTERNAL_e928e93e_4_k_cu_6182dd0d_81474cuda3std3__45__cpo6cbeginE,@object
	.size		_ZN39_INTERNAL_e928e93e_4_k_cu_6182dd0d_81474cuda3std3__45__cpo6cbeginE,(_ZN39_INTERNAL_e928e93e_4_k_cu_6182dd0d_81474cuda3std3__48in_placeE - _ZN39_INTERNAL_e928e93e_4_k_cu_6182dd0d_81474cuda3std3__45__cpo6cbeginE)
_ZN39_INTERNAL_e928e93e_4_k_cu_6182dd0d_81474cuda3std3__45__cpo6cbeginE:
	.zero		1
	.type		_ZN39_INTERNAL_e928e93e_4_k_cu_6182dd0d_81474cuda3std3__48in_placeE,@object
	.size		_ZN39_INTERNAL_e928e93e_4_k_cu_6182dd0d_81474cuda3std3__48in_placeE,(_ZN39_INTERNAL_e928e93e_4_k_cu_6182dd0d_81474cuda3std6ranges3__45__cpo9iter_moveE - _ZN39_INTERNAL_e928e93e_4_k_cu_6182dd0d_81474cuda3std3__48in_placeE)
_ZN39_INTERNAL_e928e93e_4_k_cu_6182dd0d_81474cuda3std3__48in_placeE:
	.zero		1
	.type		_ZN39_INTERNAL_e928e93e_4_k_cu_6182dd0d_81474cuda3std6ranges3__45__cpo9iter_moveE,@object
	.size		_ZN39_INTERNAL_e928e93e_4_k_cu_6182dd0d_81474cuda3std6ranges3__45__cpo9iter_moveE,(_ZN39_INTERNAL_e928e93e_4_k_cu_6182dd0d_81474cuda3std3__45__cpo5beginE - _ZN39_INTERNAL_e928e93e_4_k_cu_6182dd0d_81474cuda3std6ranges3__45__cpo9iter_moveE)
_ZN39_INTERNAL_e928e93e_4_k_cu_6182dd0d_81474cuda3std6ranges3__45__cpo9iter_moveE:
	.zero		1
	.type		_ZN39_INTERNAL_e928e93e_4_k_cu_6182dd0d_81474cuda3std3__45__cpo5beginE,@object
	.size		_ZN39_INTERNAL_e928e93e_4_k_cu_6182dd0d_81474cuda3std3__45__cpo5beginE,(_ZN39_INTERNAL_e928e93e_4_k_cu_6182dd0d_81474cuda3std3__441_GLOBAL__N__e928e93e_4_k_cu_6182dd0d_81476ignoreE - _ZN39_INTERNAL_e928e93e_4_k_cu_6182dd0d_81474cuda3std3__45__cpo5beginE)
_ZN39_INTERNAL_e928e93e_4_k_cu_6182dd0d_81474cuda3std3__45__cpo5beginE:
	.zero		1
	.type		_ZN39_INTERNAL_e928e93e_4_k_cu_6182dd0d_81474cuda3std3__441_GLOBAL__N__e928e93e_4_k_cu_6182dd0d_81476ignoreE,@object
	.size		_ZN39_INTERNAL_e928e93e_4_k_cu_6182dd0d_81474cuda3std3__441_GLOBAL__N__e928e93e_4_k_cu_6182dd0d_81476ignoreE,(_ZN39_INTERNAL_e928e93e_4_k_cu_6182dd0d_81474cute7productE - _ZN39_INTERNAL_e928e93e_4_k_cu_6182dd0d_81474cuda3std3__441_GLOBAL__N__e928e93e_4_k_cu_6182dd0d_81476ignoreE)
_ZN39_INTERNAL_e928e93e_4_k_cu_6182dd0d_81474cuda3std3__441_GLOBAL__N__e928e93e_4_k_cu_6182dd0d_81476ignoreE:
	.zero		1
	.type		_ZN39_INTERNAL_e928e93e_4_k_cu_6182dd0d_81474cute7productE,@object
	.size		_ZN39_INTERNAL_e928e93e_4_k_cu_6182dd0d_81474cute7productE,(_ZN39_INTERNAL_e928e93e_4_k_cu_6182dd0d_81474cuda3std3__45__cpo3endE - _ZN39_INTERNAL_e928e93e_4_k_cu_6182dd0d_81474cute7productE)
_ZN39_INTERNAL_e928e93e_4_k_cu_6182dd0d_81474cute7productE:
	.zero		1
	.type		_ZN39_INTERNAL_e928e93e_4_k_cu_6182dd0d_81474cuda3std3__45__cpo3endE,@object
	.size		_ZN39_INTERNAL_e928e93e_4_k_cu_6182dd0d_81474cuda3std3__45__cpo3endE,(_ZN39_INTERNAL_e928e93e_4_k_cu_6182dd0d_81474cuda3std3__419piecewise_constructE - _ZN39_INTERNAL_e928e93e_4_k_cu_6182dd0d_81474cuda3std3__45__cpo3endE)
_ZN39_INTERNAL_e928e93e_4_k_cu_6182dd0d_81474cuda3std3__45__cpo3endE:
	.zero		1
	.type		_ZN39_INTERNAL_e928e93e_4_k_cu_6182dd0d_81474cuda3std3__419piecewise_constructE,@object
	.size		_ZN39_INTERNAL_e928e93e_4_k_cu_6182dd0d_81474cuda3std3__419piecewise_constructE,(_ZN39_INTERNAL_e928e93e_4_k_cu_6182dd0d_81474cuda3std3__45__cpo4cendE - _ZN39_INTERNAL_e928e93e_4_k_cu_6182dd0d_81474cuda3std3__419piecewise_constructE)
_ZN39_INTERNAL_e928e93e_4_k_cu_6182dd0d_81474cuda3std3__419piecewise_constructE:
	.zero		1
	.type		_ZN39_INTERNAL_e928e93e_4_k_cu_6182dd0d_81474cuda3std3__45__cpo4cendE,@object
	.size		_ZN39_INTERNAL_e928e93e_4_k_cu_6182dd0d_81474cuda3std3__45__cpo4cendE,(_ZN39_INTERNAL_e928e93e_4_k_cu_6182dd0d_81474cuda3std6ranges3__45__cpo4swapE - _ZN39_INTERNAL_e928e93e_4_k_cu_6182dd0d_81474cuda3std3__45__cpo4cendE)
_ZN39_INTERNAL_e928e93e_4_k_cu_6182dd0d_81474cuda3std3__45__cpo4cendE:
	.zero		1
	.type		_ZN39_INTERNAL_e928e93e_4_k_cu_6182dd0d_81474cuda3std6ranges3__45__cpo4swapE,@object
	.size		_ZN39_INTERNAL_e928e93e_4_k_cu_6182dd0d_81474cuda3std6ranges3__45__cpo4swapE,(.L_10 - _ZN39_INTERNAL_e928e93e_4_k_cu_6182dd0d_81474cuda3std6ranges3__45__cpo4swapE)
_ZN39_INTERNAL_e928e93e_4_k_cu_6182dd0d_81474cuda3std6ranges3__45__cpo4swapE:
	.zero		1
.L_10:


//--------------------- .nv.constant0._ZN7cutlass13device_kernelINS_4gemm6kernel13GemmUniversalIN4cute5tupleIJiiiiEEENS1_10collective13CollectiveMmaINS1_35MainloopSm100TmaUmmaWarpSpecializedILi72ELi2ELi4ENS5_IJNS4_1CILi2EEENSA_ILi1EEESC_EEEEENS5_IJNSA_ILi128EEENSA_ILi64EEENSA_ILi32EEEEEENS_12float_e4m3_tENS5_IJlSC_lEEESJ_SK_NS4_8TiledMMAINS4_8MMA_AtomIJNS4_10MMA_TraitsINS4_25SM100_MMA_F8F6F4_2x1SM_SSEJSJ_SJ_fSF_SG_NS4_17integral_constantINS4_4UMMA5MajorELSR_0EEESS_NSP_INSQ_7ScaleInELST_0EEESU_EEEEEENS4_6LayoutINS5_IJSC_SC_SC_EEENS5_IJNSA_ILi0EEESZ_SZ_EEEEENS5_IJNS4_10UnderscoreES12_S12_EEEEENS4_18SM100_TMA_2SM_LOADENS4_14ComposedLayoutINS4_7SwizzleILi1ELi4ELi3EEENS4_18smem_ptr_flag_bitsILi8EEENSX_INS5_IJNSA_ILi8EEESH_EEENS5_IJSH_SC_EEEEEEEvNS4_8identityES15_S1F_vS1G_EENS_8epilogue10collective18CollectiveEpilogueINS1I_23Sm100TmaWarpSpecializedILi1ELi1ELi32ELb0ELb0EEEJNS5_IJSG_SG_SH_EEENS5_IJNSX_ISG_SC_EES1O_EEESJ_SK_SJ_SK_NS1I_6fusion15FusionCallbacksIS1M_NS1Q_17LinearCombinationISJ_fSJ_fLNS_15FloatRoundStyleE2EEES1N_S1P_JEEENS4_5SM1004TMEM4LOAD26SM100_TMEM_LOAD_32dp32b32xENS4_13SM90_TMA_LOADENS16_INS17_ILi2ELi4ELi3EEES1A_NSX_INS5_IJS1B_SG_EEENS5_IJSG_SC_EEEEEEENS4_39AutoVectorizingCopyWithAssumedAlignmentILi128EEENS4_14SM90_TMA_STOREES25_S27_S27_EEEvvEEEEvNT_6ParamsE --------------------------
	.section	.nv.constant0._ZN7cutlass13device_kernelINS_4gemm6kernel13GemmUniversalIN4cute5tupleIJiiiiEEENS1_10collective13CollectiveMmaINS1_35MainloopSm100TmaUmmaWarpSpecializedILi72ELi2ELi4ENS5_IJNS4_1CILi2EEENSA_ILi1EEESC_EEEEENS5_IJNSA_ILi128EEENSA_ILi64EEENSA_ILi32EEEEEENS_12float_e4m3_tENS5_IJlSC_lEEESJ_SK_NS4_8TiledMMAINS4_8MMA_AtomIJNS4_10MMA_TraitsINS4_25SM100_MMA_F8F6F4_2x1SM_SSEJSJ_SJ_fSF_SG_NS4_17integral_constantINS4_4UMMA5MajorELSR_0EEESS_NSP_INSQ_7ScaleInELST_0EEESU_EEEEEENS4_6LayoutINS5_IJSC_SC_SC_EEENS5_IJNSA_ILi0EEESZ_SZ_EEEEENS5_IJNS4_10UnderscoreES12_S12_EEEEENS4_18SM100_TMA_2SM_LOADENS4_14ComposedLayoutINS4_7SwizzleILi1ELi4ELi3EEENS4_18smem_ptr_flag_bitsILi8EEENSX_INS5_IJNSA_ILi8EEESH_EEENS5_IJSH_SC_EEEEEEEvNS4_8identityES15_S1F_vS1G_EENS_8epilogue10collective18CollectiveEpilogueINS1I_23Sm100TmaWarpSpecializedILi1ELi1ELi32ELb0ELb0EEEJNS5_IJSG_SG_SH_EEENS5_IJNSX_ISG_SC_EES1O_EEESJ_SK_SJ_SK_NS1I_6fusion15FusionCallbacksIS1M_NS1Q_17LinearCombinationISJ_fSJ_fLNS_15FloatRoundStyleE2EEES1N_S1P_JEEENS4_5SM1004TMEM4LOAD26SM100_TMEM_LOAD_32dp32b32xENS4_13SM90_TMA_LOADENS16_INS17_ILi2ELi4ELi3EEES1A_NSX_INS5_IJS1B_SG_EEENS5_IJSG_SC_EEEEEEENS4_39AutoVectorizingCopyWithAssumedAlignmentILi128EEENS4_14SM90_TMA_STOREES25_S27_S27_EEEvvEEEEvNT_6ParamsE,"a",@progbits
	.sectionflags	@""
	.align	4
.nv.constant0._ZN7cutlass13device_kernelINS_4gemm6kernel13GemmUniversalIN4cute5tupleIJiiiiEEENS1_10collective13CollectiveMmaINS1_35MainloopSm100TmaUmmaWarpSpecializedILi72ELi2ELi4ENS5_IJNS4_1CILi2EEENSA_ILi1EEESC_EEEEENS5_IJNSA_ILi128EEENSA_ILi64EEENSA_ILi32EEEEEENS_12float_e4m3_tENS5_IJlSC_lEEESJ_SK_NS4_8TiledMMAINS4_8MMA_AtomIJNS4_10MMA_TraitsINS4_25SM100_MMA_F8F6F4_2x1SM_SSEJSJ_SJ_fSF_SG_NS4_17integral_constantINS4_4UMMA5MajorELSR_0EEESS_NSP_INSQ_7ScaleInELST_0EEESU_EEEEEENS4_6LayoutINS5_IJSC_SC_SC_EEENS5_IJNSA_ILi0EEESZ_SZ_EEEEENS5_IJNS4_10UnderscoreES12_S12_EEEEENS4_18SM100_TMA_2SM_LOADENS4_14ComposedLayoutINS4_7SwizzleILi1ELi4ELi3EEENS4_18smem_ptr_flag_bitsILi8EEENSX_INS5_IJNSA_ILi8EEESH_EEENS5_IJSH_SC_EEEEEEEvNS4_8identityES15_S1F_vS1G_EENS_8epilogue10collective18CollectiveEpilogueINS1I_23Sm100TmaWarpSpecializedILi1ELi1ELi32ELb0ELb0EEEJNS5_IJSG_SG_SH_EEENS5_IJNSX_ISG_SC_EES1O_EEESJ_SK_SJ_SK_NS1I_6fusion15FusionCallbacksIS1M_NS1Q_17LinearCombinationISJ_fSJ_fLNS_15FloatRoundStyleE2EEES1N_S1P_JEEENS4_5SM1004TMEM4LOAD26SM100_TMEM_LOAD_32dp32b32xENS4_13SM90_TMA_LOADENS16_INS17_ILi2ELi4ELi3EEES1A_NSX_INS5_IJS1B_SG_EEENS5_IJSG_SC_EEEEEEENS4_39AutoVectorizingCopyWithAssumedAlignmentILi128EEENS4_14SM90_TMA_STOREES25_S27_S27_EEEvvEEEEvNT_6ParamsE:
	.zero		2944


//--------------------- SYMBOLS --------------------------

	.type		.nv.reservedSmem.offset0,@object
	.size		.nv.reservedSmem.offset0,0x4
	.type		.nv.reservedSmem.cap,@object
	.size		.nv.reservedSmem.cap,0x4
	.type		__assertfail,@function
